	.headerflags	@"EF_CUDA_TEXMODE_UNIFIED EF_CUDA_64BIT_ADDRESS EF_CUDA_SM80 EF_CUDA_VIRTUAL_SM(EF_CUDA_SM80)"
	.elftype	@"ET_EXEC"


//--------------------- .nv.info                  --------------------------
	.section	.nv.info,"",@"SHT_CUDA_INFO"
	.align	4


	//----- nvinfo : EIATTR_REGCOUNT
	.align		4
        /*0000*/ 	.byte	0x04, 0x2f
        /*0002*/ 	.short	(.L_1 - .L_0)
	.align		4
.L_0:
        /*0004*/ 	.word	index@(candidate1)
        /*0008*/ 	.word	0x00000048


	//----- nvinfo : EIATTR_MAX_STACK_SIZE
	.align		4
.L_1:
        /*000c*/ 	.byte	0x04, 0x23
        /*000e*/ 	.short	(.L_3 - .L_2)
	.align		4
.L_2:
        /*0010*/ 	.word	index@(candidate1)
        /*0014*/ 	.word	0x00000000


	//----- nvinfo : EIATTR_MIN_STACK_SIZE
	.align		4
.L_3:
        /*0018*/ 	.byte	0x04, 0x12
        /*001a*/ 	.short	(.L_5 - .L_4)
	.align		4
.L_4:
        /*001c*/ 	.word	index@(candidate1)
        /*0020*/ 	.word	0x00000000


	//----- nvinfo : EIATTR_FRAME_SIZE
	.align		4
.L_5:
        /*0024*/ 	.byte	0x04, 0x11
        /*0026*/ 	.short	(.L_7 - .L_6)
	.align		4
.L_6:
        /*0028*/ 	.word	index@(candidate1)
        /*002c*/ 	.word	0x00000000
.L_7:


//--------------------- .nv.info.candidate1       --------------------------
	.section	.nv.info.candidate1,"",@"SHT_CUDA_INFO"
	.align	4


	//----- nvinfo : EIATTR_CUDA_API_VERSION
	.align		4
        /*0000*/ 	.byte	0x04, 0x37
        /*0002*/ 	.short	(.L_9 - .L_8)
.L_8:
        /*0004*/ 	.word	0x00000075


	//----- nvinfo : EIATTR_SW2861232_WAR
	.align		4
.L_9:
        /*0008*/ 	.byte	0x01, 0x35
	.zero		2


	//----- nvinfo : EIATTR_PARAM_CBANK
	.align		4
        /*000c*/ 	.byte	0x04, 0x0a
        /*000e*/ 	.short	(.L_11 - .L_10)
	.align		4
.L_10:
        /*0010*/ 	.word	index@(.nv.constant0.candidate1)
        /*0014*/ 	.short	0x0160
        /*0016*/ 	.short	0x0018


	//----- nvinfo : EIATTR_CBANK_PARAM_SIZE
	.align		4
.L_11:
        /*0018*/ 	.byte	0x03, 0x19
        /*001a*/ 	.short	0x0018


	//----- nvinfo : EIATTR_KPARAM_INFO
	.align		4
        /*001c*/ 	.byte	0x04, 0x17
        /*001e*/ 	.short	(.L_13 - .L_12)
.L_12:
        /*0020*/ 	.word	0x00000000
        /*0024*/ 	.short	0x0002
        /*0026*/ 	.short	0x0010
        /*0028*/ 	.byte	0x00, 0xf0, 0x21, 0x00


	//----- nvinfo : EIATTR_KPARAM_INFO
	.align		4
.L_13:
        /*002c*/ 	.byte	0x04, 0x17
        /*002e*/ 	.short	(.L_15 - .L_14)
.L_14:
        /*0030*/ 	.word	0x00000000
        /*0034*/ 	.short	0x0001
        /*0036*/ 	.short	0x0008
        /*0038*/ 	.byte	0x00, 0xf0, 0x21, 0x00


	//----- nvinfo : EIATTR_KPARAM_INFO
	.align		4
.L_15:
        /*003c*/ 	.byte	0x04, 0x17
        /*003e*/ 	.short	(.L_17 - .L_16)
.L_16:
        /*0040*/ 	.word	0x00000000
        /*0044*/ 	.short	0x0000
        /*0046*/ 	.short	0x0000
        /*0048*/ 	.byte	0x00, 0xf0, 0x21, 0x00


	//----- nvinfo : EIATTR_MAXREG_COUNT
	.align		4
.L_17:
        /*004c*/ 	.byte	0x03, 0x1b
        /*004e*/ 	.short	0x00ff


	//----- nvinfo : EIATTR_EXIT_INSTR_OFFSETS
	.align		4
        /*0050*/ 	.byte	0x04, 0x1c
        /*0052*/ 	.short	(.L_19 - .L_18)


	//   ....[0]....
.L_18:
        /*0054*/ 	.word	0x00005180


	//----- nvinfo : EIATTR_MAX_THREADS
	.align		4
.L_19:
        /*0058*/ 	.byte	0x04, 0x05
        /*005a*/ 	.short	(.L_21 - .L_20)
.L_20:
        /*005c*/ 	.word	0x000000e0
        /*0060*/ 	.word	0x00000001
        /*0064*/ 	.word	0x00000001
.L_21:


//--------------------- .nv.rel.action            --------------------------
	.section	.nv.rel.action,"",@"SHT_CUDA_RELOCINFO"
	.align	8
	.sectionentsize	8
        /*0000*/ 	.byte	0x4b, 0x00, 0x00, 0x00, 0x00, 0x00, 0x00, 0x00, 0x00, 0x02, 0x02, 0x08, 0x10, 0x0a, 0x2f, 0x22
        /* <DEDUP_REMOVED lines=13> */


//--------------------- .nv.constant0.candidate1  --------------------------
	.section	.nv.constant0.candidate1,"a",@progbits
	.align	4
.nv.constant0.candidate1:
	.zero		376


//--------------------- .text.candidate1          --------------------------
	.section	.text.candidate1,"ax",@progbits
	.sectionflags	@"SHF_BARRIERS=1"
	.sectioninfo	@"SHI_REGISTERS=72"
	.align	128
        .global         candidate1
        .type           candidate1,@function
        .size           candidate1,(.L_x_3 - candidate1)
        .other          candidate1,@"STO_CUDA_ENTRY STV_DEFAULT"
candidate1:
.text.candidate1:
[----:B------:R-:W-:-:S02]  /*0000*/  MOV R1, c[0x0][0x28] ;  /* 0x00000a0000017a02 */ /* 0x000fc40000000f00 */
[----:B------:R-:W0:Y:S01]  /*0010*/  S2R R3, SR_TID.X ;  /* 0x0000000000037919 */ /* 0x000e220000002100 */
[----:B------:R-:W-:Y:S01]  /*0020*/  HFMA2.MMA R2, -RZ, RZ, 0, 0 ;  /* 0x00000000ff027435 */ /* 0x000fe200000001ff */
[----:B------:R-:W-:Y:S01]  /*0030*/  MOV R4, RZ ;  /* 0x000000ff00047202 */ /* 0x000fe20000000f00 */
[----:B------:R-:W-:Y:S01]  /*0040*/  HFMA2.MMA R47, -RZ, RZ, 0, 0 ;  /* 0x00000000ff2f7435 */ /* 0x000fe200000001ff */
[----:B------:R-:W-:Y:S01]  /*0050*/  MOV R11, RZ ;  /* 0x000000ff000b7202 */ /* 0x000fe20000000f00 */
[----:B------:R-:W-:Y:S01]  /*0060*/  HFMA2.MMA R33, -RZ, RZ, 0, 0 ;  /* 0x00000000ff217435 */ /* 0x000fe200000001ff */
[----:B------:R-:W-:Y:S01]  /*0070*/  CS2R R14, SRZ ;  /* 0x00000000000e7805 */ /* 0x000fe2000001ff00 */
[----:B------:R-:W-:Y:S01]  /*0080*/  HFMA2.MMA R66, -RZ, RZ, 0, 0 ;  /* 0x00000000ff427435 */ /* 0x000fe200000001ff */
[----:B------:R-:W-:Y:S01]  /*0090*/  CS2R R12, SRZ ;  /* 0x00000000000c7805 */ /* 0x000fe2000001ff00 */
[----:B------:R-:W-:Y:S01]  /*00a0*/  HFMA2.MMA R52, -RZ, RZ, 0, 0 ;  /* 0x00000000ff347435 */ /* 0x000fe200000001ff */
[----:B------:R-:W-:Y:S01]  /*00b0*/  CS2R R20, SRZ ;  /* 0x0000000000147805 */ /* 0x000fe2000001ff00 */
[----:B------:R-:W-:Y:S01]  /*00c0*/  HFMA2.MMA R64, -RZ, RZ, 0, 0 ;  /* 0x00000000ff407435 */ /* 0x000fe200000001ff */
[----:B------:R-:W-:Y:S01]  /*00d0*/  CS2R R22, SRZ ;  /* 0x0000000000167805 */ /* 0x000fe2000001ff00 */
[----:B------:R-:W-:Y:S01]  /*00e0*/  CS2R R48, SRZ ;  /* 0x0000000000307805 */ /* 0x000fe2000001ff00 */
[----:B------:R-:W-:Y:S01]  /*00f0*/  MOV R56, RZ ;  /* 0x000000ff00387202 */ /* 0x000fe20000000f00 */
[----:B------:R-:W-:Y:S01]  /*0100*/  CS2R R50, SRZ ;  /* 0x0000000000327805 */ /* 0x000fe2000001ff00 */
[----:B------:R-:W-:Y:S01]  /*0110*/  CS2R R42, SRZ ;  /* 0x00000000002a7805 */ /* 0x000fe2000001ff00 */
[----:B------:R-:W-:Y:S01]  /*0120*/  CS2R R60, SRZ ;  /* 0x00000000003c7805 */ /* 0x000fe2000001ff00 */
[----:B------:R-:W-:Y:S01]  /*0130*/  CS2R R44, SRZ ;  /* 0x00000000002c7805 */ /* 0x000fe2000001ff00 */
[----:B------:R-:W-:Y:S01]  /*0140*/  MOV R58, RZ ;  /* 0x000000ff003a7202 */ /* 0x000fe20000000f00 */
[----:B------:R-:W-:Y:S01]  /*0150*/  ULDC.64 UR4, c[0x0][0x118] ;  /* 0x0000460000047ab9 */ /* 0x000fe20000000a00 */
[----:B------:R-:W-:-:S02]  /*0160*/  MOV R68, RZ ;  /* 0x000000ff00447202 */ /* 0x000fc40000000f00 */
[----:B------:R-:W-:Y:S01]  /*0170*/  MOV R41, RZ ;  /* 0x000000ff00297202 */ /* 0x000fe20000000f00 */
[C---:B0-----:R-:W-:Y:S01]  /*0180*/  IMAD.HI R0, R3.reuse, -0x6db6db6d, R2 ;  /* 0x9249249303007827 */ /* 0x041fe200078e0202 */
[----:B------:R-:W-:-:S04]  /*0190*/  SHF.L.U32 R6, R3, 0x5, RZ ;  /* 0x0000000503067819 */ /* 0x000fc800000006ff */
[----:B------:R-:W-:Y:S02]  /*01a0*/  SHF.R.U32.HI R7, RZ, 0x1f, R0 ;  /* 0x0000001fff077819 */ /* 0x000fe40000011600 */
[----:B------:R-:W-:Y:S02]  /*01b0*/  LOP3.LUT R6, R6, 0xfffffc00, RZ, 0xc0, !PT ;  /* 0xfffffc0006067812 */ /* 0x000fe400078ec0ff */
[CC--:B------:R-:W-:Y:S02]  /*01c0*/  LEA.HI.SX32 R40, R0.reuse, R7.reuse, 0x1c ;  /* 0x0000000700287211 */ /* 0x0c0fe400078fe2ff */
[----:B------:R-:W-:-:S03]  /*01d0*/  LEA.HI.SX32 R0, R0, R7, 0x1d ;  /* 0x0000000700007211 */ /* 0x000fc600078feaff */
[--C-:B------:R-:W-:Y:S02]  /*01e0*/  IMAD R5, R40, -0x1c, R3.reuse ;  /* 0xffffffe428057824 */ /* 0x100fe400078e0203 */
[----:B------:R-:W-:Y:S02]  /*01f0*/  IMAD R7, R0, -0xe, R3 ;  /* 0xfffffff200077824 */ /* 0x000fe400078e0203 */
[----:B------:R-:W-:-:S05]  /*0200*/  IMAD.HI R4, R5, -0x6db6db6d, R4 ;  /* 0x9249249305047827 */ /* 0x000fca00078e0204 */
[----:B------:R-:W-:-:S04]  /*0210*/  SHF.R.U32.HI R5, RZ, 0x1f, R4 ;  /* 0x0000001fff057819 */ /* 0x000fc80000011604 */
[----:B------:R-:W-:Y:S02]  /*0220*/  LEA.HI.SX32 R10, R4, R5, 0x1d ;  /* 0x00000005040a7211 */ /* 0x000fe400078feaff */
[----:B------:R-:W-:-:S02]  /*0230*/  LOP3.LUT R5, R3, 0x1f, RZ, 0xc0, !PT ;  /* 0x0000001f03057812 */ /* 0x000fc400078ec0ff */
.L_x_1:
[----:B------:R-:W-:Y:S01]  /*0240*/  MOV R8, 0x4 ;  /* 0x0000000400087802 */ /* 0x000fe20000000f00 */
[----:B------:R-:W-:Y:S01]  /*0250*/  IMAD R19, R2, 0x1880, R3 ;  /* 0x0000188002137824 */ /* 0x000fe200078e0203 */
[----:B------:R-:W0:Y:S03]  /*0260*/  S2R R0, SR_CTAID.X ;  /* 0x0000000000007919 */ /* 0x000e260000002500 */
[----:B------:R-:W-:Y:S01]  /*0270*/  IMAD.WIDE R18, R19, R8, c[0x0][0x160] ;  /* 0x0000580013127625 */ /* 0x000fe200078e0208 */
[----:B------:R-:W-:Y:S06]  /*0280*/  BAR.SYNC 0x0 ;  /* 0x0000000000007b1d */ /* 0x000fec0000000000 */
[----:B------:R-:W2:Y:S04]  /*0290*/  LDG.E.CONSTANT R16, [R18.64] ;  /* 0x0000000412107981 */ /* 0x000ea8000c1e9900 */
[----:B------:R-:W3:Y:S04]  /*02a0*/  LDG.E.CONSTANT R24, [R18.64+0x380] ;  /* 0x0003800412187981 */ /* 0x000ee8000c1e9900 */
[----:B------:R-:W4:Y:S04]  /*02b0*/  LDG.E.CONSTANT R26, [R18.64+0x700] ;  /* 0x00070004121a7981 */ /* 0x000f28000c1e9900 */
[----:B------:R-:W5:Y:S04]  /*02c0*/  LDG.E.CONSTANT R28, [R18.64+0xa80] ;  /* 0x000a8004121c7981 */ /* 0x000f68000c1e9900 */
[----:B------:R-:W5:Y:S04]  /*02d0*/  LDG.E.CONSTANT R30, [R18.64+0xe00] ;  /* 0x000e0004121e7981 */ /* 0x000f68000c1e9900 */
[----:B------:R-:W5:Y:S01]  /*02e0*/  LDG.E.CONSTANT R62, [R18.64+0x1180] ;  /* 0x00118004123e7981 */ /* 0x000f62000c1e9900 */
[----:B0-----:R-:W-:-:S02]  /*02f0*/  SHF.L.U32 R4, R0, 0xf, RZ ;  /* 0x0000000f00047819 */ /* 0x001fc400000006ff */
[----:B------:R-:W-:Y:S01]  /*0300*/  ISETP.GT.AND P0, PT, R3, 0x7f, PT ;  /* 0x0000007f0300780c */ /* 0x000fe20003f04270 */
[----:B------:R-:W5:Y:S01]  /*0310*/  LDG.E.CONSTANT R54, [R18.64+0x1880] ;  /* 0x0018800412367981 */ /* 0x000f62000c1e9900 */
[----:B------:R-:W-:-:S03]  /*0320*/  LOP3.LUT R9, R4, 0xffff8000, R5, 0xe2, !PT ;  /* 0xffff800004097812 */ /* 0x000fc600078ee205 */
[----:B------:R-:W5:Y:S01]  /*0330*/  LDG.E.CONSTANT R4, [R18.64+0x1500] ;  /* 0x0015000412047981 */ /* 0x000f62000c1e9900 */
[----:B------:R-:W-:-:S03]  /*0340*/  IADD3 R17, R9, R6, RZ ;  /* 0x0000000609117210 */ /* 0x000fc60007ffe0ff */
[----:B------:R-:W5:Y:S01]  /*0350*/  LDG.E.CONSTANT R9, [R18.64+0x3f00] ;  /* 0x003f000412097981 */ /* 0x000f62000c1e9900 */
[----:B------:R-:W-:-:S03]  /*0360*/  LEA R17, R2, R17, 0x5 ;  /* 0x0000001102117211 */ /* 0x000fc600078e28ff */
[----:B------:R-:W5:Y:S04]  /*0370*/  LDG.E.CONSTANT R46, [R18.64+0x1c00] ;  /* 0x001c0004122e7981 */ /* 0x000f68000c1e9900 */
        /* <DEDUP_REMOVED lines=13> */
[----:B--2---:R0:W-:Y:S04]  /*0450*/  STS [R3.X4], R16 ;  /* 0x0000001003007388 */ /* 0x0041e80000004800 */
[----:B---3--:R-:W-:Y:S04]  /*0460*/  STS [R3.X4+0x380], R24 ;  /* 0x0003801803007388 */ /* 0x008fe80000004800 */
[----:B----4-:R-:W-:Y:S01]  /*0470*/  STS [R3.X4+0x700], R26 ;  /* 0x0007001a03007388 */ /* 0x010fe20000004800 */
[----:B0-----:R-:W-:-:S03]  /*0480*/  IMAD.WIDE R16, R17, R8, c[0x0][0x168] ;  /* 0x00005a0011107625 */ /* 0x001fc600078e0208 */
[----:B-----5:R0:W-:Y:S04]  /*0490*/  STS [R3.X4+0xa80], R28 ;  /* 0x000a801c03007388 */ /* 0x0201e80000004800 */
[----:B------:R1:W-:Y:S04]  /*04a0*/  STS [R3.X4+0xe00], R30 ;  /* 0x000e001e03007388 */ /* 0x0003e80000004800 */
[----:B------:R2:W-:Y:S04]  /*04b0*/  STS [R3.X4+0x1180], R62 ;  /* 0x0011803e03007388 */ /* 0x0005e80000004800 */
[----:B0-----:R-:W3:Y:S04]  /*04c0*/  LDG.E.CONSTANT R28, [R18.64+0x3100] ;  /* 0x00310004121c7981 */ /* 0x001ee8000c1e9900 */
[----:B-1----:R-:W4:Y:S04]  /*04d0*/  LDG.E.CONSTANT R30, [R18.64+0x2d80] ;  /* 0x002d8004121e7981 */ /* 0x002f28000c1e9900 */
[----:B------:R-:W5:Y:S04]  /*04e0*/  LDG.E.CONSTANT R26, [R18.64+0x3480] ;  /* 0x00348004121a7981 */ /* 0x000f68000c1e9900 */
[----:B------:R-:W5:Y:S04]  /*04f0*/  LDG.E.CONSTANT R24, [R18.64+0x3800] ;  /* 0x0038000412187981 */ /* 0x000f68000c1e9900 */
[----:B--2---:R-:W2:Y:S04]  /*0500*/  LDG.E.CONSTANT R62, [R18.64+0x4280] ;  /* 0x00428004123e7981 */ /* 0x004ea8000c1e9900 */
[----:B------:R-:W2:Y:S04]  /*0510*/  LDG.E.CONSTANT R57, [R16.64] ;  /* 0x0000000410397981 */ /* 0x000ea8000c1e9900 */
[----:B------:R-:W2:Y:S04]  /*0520*/  LDG.E.CONSTANT R59, [R16.64+0x7000] ;  /* 0x00700004103b7981 */ /* 0x000ea8000c1e9900 */
[----:B------:R-:W2:Y:S04]  /*0530*/  LDG.E.CONSTANT R69, [R16.64+0xe000] ;  /* 0x00e0000410457981 */ /* 0x000ea8000c1e9900 */
[----:B------:R-:W2:Y:S04]  /*0540*/  LDG.E.CONSTANT R63, [R16.64+0x15000] ;  /* 0x01500004103f7981 */ /* 0x000ea8000c1e9900 */
[----:B------:R-:W2:Y:S04]  /*0550*/  @!P0 LDG.E.CONSTANT R65, [R16.64+0x1c000] ;  /* 0x01c0000410418981 */ /* 0x000ea8000c1e9900 */
[----:B------:R0:W-:Y:S04]  /*0560*/  STS [R3.X4+0x1500], R4 ;  /* 0x0015000403007388 */ /* 0x0001e80000004800 */
[----:B------:R1:W-:Y:S01]  /*0570*/  STS [R3.X4+0x3f00], R9 ;  /* 0x003f000903007388 */ /* 0x0003e20000004800 */
[----:B0-----:R-:W-:-:S03]  /*0580*/  SHF.L.U32 R4, R40, 0x8, RZ ;  /* 0x0000000828047819 */ /* 0x001fc600000006ff */
[----:B------:R-:W-:Y:S01]  /*0590*/  STS [R3.X4+0x1880], R54 ;  /* 0x0018803603007388 */ /* 0x000fe20000004800 */
[----:B-1----:R-:W-:-:S03]  /*05a0*/  IMAD R9, R10, 0x62, R7 ;  /* 0x000000620a097824 */ /* 0x002fc600078e0207 */
[----:B------:R-:W-:Y:S04]  /*05b0*/  STS [R3.X4+0x1c00], R46 ;  /* 0x001c002e03007388 */ /* 0x000fe80000004800 */
        /* <DEDUP_REMOVED lines=13> */
[----:B---3--:R-:W-:Y:S04]  /*0690*/  STS [R3.X4+0x3100], R28 ;  /* 0x0031001c03007388 */ /* 0x008fe80000004800 */
[----:B----4-:R-:W-:Y:S04]  /*06a0*/  STS [R3.X4+0x2d80], R30 ;  /* 0x002d801e03007388 */ /* 0x010fe80000004800 */
[----:B-----5:R-:W-:Y:S04]  /*06b0*/  STS [R3.X4+0x3480], R26 ;  /* 0x0034801a03007388 */ /* 0x020fe80000004800 */
[----:B------:R-:W-:Y:S04]  /*06c0*/  STS [R3.X4+0x3800], R24 ;  /* 0x0038001803007388 */ /* 0x000fe80000004800 */
[----:B--2---:R-:W-:Y:S04]  /*06d0*/  STS [R3.X4+0x4280], R62 ;  /* 0x0042803e03007388 */ /* 0x004fe80000004800 */
[----:B------:R-:W-:Y:S04]  /*06e0*/  STS [R3.X4+0x6200], R57 ;  /* 0x0062003903007388 */ /* 0x000fe80000004800 */
[----:B------:R-:W-:Y:S04]  /*06f0*/  STS [R3.X4+0x6580], R59 ;  /* 0x0065803b03007388 */ /* 0x000fe80000004800 */
[----:B------:R-:W-:Y:S04]  /*0700*/  STS [R3.X4+0x6900], R69 ;  /* 0x0069004503007388 */ /* 0x000fe80000004800 */
[----:B------:R-:W-:Y:S04]  /*0710*/  STS [R3.X4+0x6c80], R63 ;  /* 0x006c803f03007388 */ /* 0x000fe80000004800 */
[----:B------:R-:W-:Y:S04]  /*0720*/  @!P0 STS [R3.X4+0x7000], R65 ;  /* 0x0070004103008388 */ /* 0x000fe80000004800 */
[----:B------:R-:W-:Y:S06]  /*0730*/  BAR.SYNC 0x0 ;  /* 0x0000000000007b1d */ /* 0x000fec0000000000 */
[----:B------:R-:W-:Y:S04]  /*0740*/  LDS.128 R16, [R4+0x6200] ;  /* 0x0062000004107984 */ /* 0x000fe80000000c00 */
[----:B------:R-:W0:Y:S04]  /*0750*/  LDS R57, [R9.X4+0xe0] ;  /* 0x0000e00009397984 */ /* 0x000e280000004800 */
[----:B------:R-:W1:Y:S04]  /*0760*/  LDS R67, [R9.X4] ;  /* 0x0000000009437984 */ /* 0x000e680000004800 */
[----:B------:R-:W2:Y:S04]  /*0770*/  LDS R65, [R9.X4+0x38] ;  /* 0x0000380009417984 */ /* 0x000ea80000004800 */
[----:B------:R-:W3:Y:S04]  /*0780*/  LDS R63, [R9.X4+0x70] ;  /* 0x00007000093f7984 */ /* 0x000ee80000004800 */
[----:B------:R-:W4:Y:S04]  /*0790*/  LDS R59, [R9.X4+0xa8] ;  /* 0x0000a800093b7984 */ /* 0x000f280000004800 */
[----:B------:R-:W5:Y:S04]  /*07a0*/  LDS R55, [R9.X4+0x118] ;  /* 0x0001180009377984 */ /* 0x000f680000004800 */
[----:B------:R-:W5:Y:S04]  /*07b0*/  LDS R53, [R9.X4+0x150] ;  /* 0x0001500009357984 */ /* 0x000f680000004800 */
[----:B------:R-:W5:Y:S04]  /*07c0*/  LDS.128 R36, [R4+0x6a00] ;  /* 0x006a000004247984 */ /* 0x000f680000000c00 */
[----:B------:R-:W5:Y:S04]  /*07d0*/  LDS.128 R24, [R4+0x6280] ;  /* 0x0062800004187984 */ /* 0x000f680000000c00 */
[----:B------:R-:W5:Y:S01]  /*07e0*/  LDS.128 R28, [R4+0x6a80] ;  /* 0x006a8000041c7984 */ /* 0x000f620000000c00 */
[----:B0-----:R-:W-:-:S03]  /*07f0*/  FFMA R54, R16, R57, R14 ;  /* 0x0000003910367223 */ /* 0x001fc6000000000e */
[----:B------:R-:W-:Y:S04]  /*0800*/  LDS R32, [R9.X4+0x348] ;  /* 0x0003480009207984 */ /* 0x000fe80000004800 */
[----:B------:R-:W0:Y:S01]  /*0810*/  LDS R14, [R9.X4+0x310] ;  /* 0x00031000090e7984 */ /* 0x000e220000004800 */
[C---:B-1----:R-:W-:Y:S02]  /*0820*/  FFMA R51, R16.reuse, R67, R51 ;  /* 0x0000004310337223 */ /* 0x042fe40000000033 */
[C---:B--2---:R-:W-:Y:S01]  /*0830*/  FFMA R41, R16.reuse, R65, R41 ;  /* 0x0000004110297223 */ /* 0x044fe20000000029 */
[----:B------:R-:W-:Y:S01]  /*0840*/  LDS R46, [R9.X4+0x428] ;  /* 0x00042800092e7984 */ /* 0x000fe20000004800 */
[C---:B---3--:R-:W-:Y:S02]  /*0850*/  FFMA R64, R16.reuse, R63, R64 ;  /* 0x0000003f10407223 */ /* 0x048fe40000000040 */
[----:B----4-:R-:W-:-:S02]  /*0860*/  FFMA R48, R16, R59, R48 ;  /* 0x0000003b10307223 */ /* 0x010fc40000000030 */
[C---:B-----5:R-:W-:Y:S02]  /*0870*/  FFMA R62, R16.reuse, R55, R20 ;  /* 0x00000037103e7223 */ /* 0x060fe40000000014 */
[----:B------:R-:W-:Y:S01]  /*0880*/  LDS R20, [R9.X4+0x460] ;  /* 0x0004600009147984 */ /* 0x000fe20000004800 */
[----:B------:R-:W-:-:S03]  /*0890*/  FFMA R22, R16, R53, R22 ;  /* 0x0000003510167223 */ /* 0x000fc60000000016 */
[----:B------:R-:W1:Y:S01]  /*08a0*/  LDS R16, [R9.X4+0x3f0] ;  /* 0x0003f00009107984 */ /* 0x000e620000004800 */
[----:B------:R-:W-:Y:S02]  /*08b0*/  FFMA R61, R67, R36, R61 ;  /* 0x00000024433d7223 */ /* 0x000fe4000000003d */
[C---:B------:R-:W-:Y:S02]  /*08c0*/  FFMA R43, R36.reuse, R65, R43 ;  /* 0x00000041242b7223 */ /* 0x040fe4000000002b */
[C---:B------:R-:W-:Y:S02]  /*08d0*/  FFMA R66, R36.reuse, R63, R66 ;  /* 0x0000003f24427223 */ /* 0x040fe40000000042 */
[C---:B------:R-:W-:Y:S02]  /*08e0*/  FFMA R50, R36.reuse, R59, R50 ;  /* 0x0000003b24327223 */ /* 0x040fe40000000032 */
[C---:B------:R-:W-:Y:S02]  /*08f0*/  FFMA R56, R36.reuse, R57, R56 ;  /* 0x0000003924387223 */ /* 0x040fe40000000038 */
[----:B------:R-:W-:-:S02]  /*0900*/  FFMA R35, R36, R55, R12 ;  /* 0x0000003724237223 */ /* 0x000fc4000000000c */
[----:B------:R-:W-:Y:S01]  /*0910*/  FFMA R49, R36, R53, R49 ;  /* 0x0000003524317223 */ /* 0x000fe20000000031 */
[----:B------:R-:W-:Y:S04]  /*0920*/  LDS R12, [R9.X4+0x3b8] ;  /* 0x0003b800090c7984 */ /* 0x000fe80000004800 */
[----:B------:R-:W2:Y:S01]  /*0930*/  LDS R36, [R9.X4+0x380] ;  /* 0x0003800009247984 */ /* 0x000ea20000004800 */
[C---:B------:R-:W-:Y:S02]  /*0940*/  FFMA R60, R67.reuse, R24, R60 ;  /* 0x00000018433c7223 */ /* 0x040fe4000000003c */
[----:B------:R-:W-:Y:S02]  /*0950*/  FFMA R23, R67, R28, R23 ;  /* 0x0000001c43177223 */ /* 0x000fe40000000017 */
[-C--:B------:R-:W-:Y:S01]  /*0960*/  FFMA R45, R65, R24.reuse, R45 ;  /* 0x00000018412d7223 */ /* 0x080fe2000000002d */
[----:B------:R-:W-:Y:S01]  /*0970*/  LDS R67, [R9.X4+0xc40] ;  /* 0x000c400009437984 */ /* 0x000fe20000004800 */
[----:B------:R-:W-:-:S02]  /*0980*/  FFMA R68, R63, R24, R68 ;  /* 0x000000183f447223 */ /* 0x000fc40000000044 */
[-C--:B------:R-:W-:Y:S02]  /*0990*/  FFMA R52, R59, R24.reuse, R52 ;  /* 0x000000183b347223 */ /* 0x080fe40000000034 */
[-C--:B------:R-:W-:Y:S02]  /*09a0*/  FFMA R58, R57, R24.reuse, R58 ;  /* 0x00000018393a7223 */ /* 0x080fe4000000003a */
[-C--:B------:R-:W-:Y:S02]  /*09b0*/  FFMA R42, R55, R24.reuse, R42 ;  /* 0x00000018372a7223 */ /* 0x080fe4000000002a */
[----:B------:R-:W-:Y:S02]  /*09c0*/  FFMA R44, R53, R24, R44 ;  /* 0x00000018352c7223 */ /* 0x000fe4000000002c */
[-C--:B------:R-:W-:Y:S02]  /*09d0*/  FFMA R13, R63, R28.reuse, R13 ;  /* 0x0000001c3f0d7223 */ /* 0x080fe4000000000d */
[-C--:B------:R-:W-:Y:S01]  /*09e0*/  FFMA R24, R57, R28.reuse, R33 ;  /* 0x0000001c39187223 */ /* 0x080fe20000000021 */
[----:B------:R-:W-:Y:S01]  /*09f0*/  LDS R63, [R9.X4+0xcb0] ;  /* 0x000cb000093f7984 */ /* 0x000fe20000004800 */
[----:B------:R-:W-:-:S02]  /*0a00*/  FFMA R33, R53, R28, R47 ;  /* 0x0000001c35217223 */ /* 0x000fc4000000002f */
[C---:B0-----:R-:W-:Y:S01]  /*0a10*/  FFMA R51, R14.reuse, R17, R51 ;  /* 0x000000110e337223 */ /* 0x041fe20000000033 */
[----:B------:R-:W0:Y:S01]  /*0a20*/  LDS R53, [R9.X4+0x620] ;  /* 0x0006200009357984 */ /* 0x000e220000004800 */
[C---:B------:R-:W-:Y:S02]  /*0a30*/  FFMA R61, R14.reuse, R37, R61 ;  /* 0x000000250e3d7223 */ /* 0x040fe4000000003d */
[C---:B------:R-:W-:Y:S01]  /*0a40*/  FFMA R60, R14.reuse, R25, R60 ;  /* 0x000000190e3c7223 */ /* 0x040fe2000000003c */
[----:B------:R-:W-:Y:S01]  /*0a50*/  LDS R57, [R9.X4+0xce8] ;  /* 0x000ce80009397984 */ /* 0x000fe20000004800 */
[----:B------:R-:W-:Y:S02]  /*0a60*/  FFMA R14, R14, R29, R23 ;  /* 0x0000001d0e0e7223 */ /* 0x000fe40000000017 */
[-C--:B------:R-:W-:Y:S01]  /*0a70*/  FFMA R21, R65, R28.reuse, R21 ;  /* 0x0000001c41157223 */ /* 0x080fe20000000015 */
[----:B------:R-:W3:Y:S01]  /*0a80*/  LDS R23, [R9.X4+0x6c8] ;  /* 0x0006c80009177984 */ /* 0x000ee20000004800 */
[----:B------:R-:W-:-:S02]  /*0a90*/  FFMA R15, R59, R28, R15 ;  /* 0x0000001c3b0f7223 */ /* 0x000fc4000000000f */
[----:B------:R-:W-:Y:S01]  /*0aa0*/  FFMA R34, R55, R28, R11 ;  /* 0x0000001c37227223 */ /* 0x000fe2000000000b */
[----:B------:R-:W-:Y:S01]  /*0ab0*/  LDS R59, [R9.X4+0x690] ;  /* 0x00069000093b7984 */ /* 0x000fe20000004800 */
[C---:B-1----:R-:W-:Y:S02]  /*0ac0*/  FFMA R54, R16.reuse, R17, R54 ;  /* 0x0000001110367223 */ /* 0x042fe40000000036 */
[----:B------:R-:W-:Y:S01]  /*0ad0*/  FFMA R56, R16, R37, R56 ;  /* 0x0000002510387223 */ /* 0x000fe20000000038 */
[----:B------:R-:W-:Y:S01]  /*0ae0*/  LDS R11, [R9.X4+0x658] ;  /* 0x00065800090b7984 */ /* 0x000fe20000004800 */
[----:B--2---:R-:W-:Y:S02]  /*0af0*/  FFMA R28, R36, R29, R13 ;  /* 0x0000001d241c7223 */ /* 0x004fe4000000000d */
[C---:B------:R-:W-:Y:S01]  /*0b00*/  FFMA R58, R16.reuse, R25, R58 ;  /* 0x00000019103a7223 */ /* 0x040fe2000000003a */
[----:B------:R-:W1:Y:S01]  /*0b10*/  LDS R13, [R9.X4+0x700] ;  /* 0x00070000090d7984 */ /* 0x000e620000004800 */
[----:B------:R-:W-:-:S03]  /*0b20*/  FFMA R16, R16, R29, R24 ;  /* 0x0000001d10107223 */ /* 0x000fc60000000018 */
[----:B------:R-:W2:Y:S01]  /*0b30*/  LDS R24, [R9.X4+0x930] ;  /* 0x0009300009187984 */ /* 0x000ea20000004800 */
[C---:B------:R-:W-:Y:S02]  /*0b40*/  FFMA R48, R12.reuse, R17, R48 ;  /* 0x000000110c307223 */ /* 0x040fe40000000030 */
[C---:B------:R-:W-:Y:S01]  /*0b50*/  FFMA R50, R12.reuse, R37, R50 ;  /* 0x000000250c327223 */ /* 0x040fe20000000032 */
[----:B------:R-:W-:Y:S01]  /*0b60*/  LDS R65, [R9.X4+0xc78] ;  /* 0x000c780009417984 */ /* 0x000fe20000004800 */
[C---:B------:R-:W-:Y:S02]  /*0b70*/  FFMA R52, R12.reuse, R25, R52 ;  /* 0x000000190c347223 */ /* 0x040fe40000000034 */
[----:B------:R-:W-:Y:S01]  /*0b80*/  FFMA R12, R12, R29, R15 ;  /* 0x0000001d0c0c7223 */ /* 0x000fe2000000000f */
[----:B------:R-:W-:Y:S01]  /*0b90*/  LDS R47, [R9.X4+0xd20] ;  /* 0x000d2000092f7984 */ /* 0x000fe20000004800 */
[C---:B------:R-:W-:Y:S02]  /*0ba0*/  FFMA R41, R32.reuse, R17, R41 ;  /* 0x0000001120297223 */ /* 0x040fe40000000029 */
[C---:B------:R-:W-:Y:S01]  /*0bb0*/  FFMA R43, R32.reuse, R37, R43 ;  /* 0x00000025202b7223 */ /* 0x040fe2000000002b */
[----:B------:R-:W-:Y:S01]  /*0bc0*/  LDS R15, [R9.X4+0x770] ;  /* 0x00077000090f7984 */ /* 0x000fe20000004800 */
[----:B------:R-:W-:-:S02]  /*0bd0*/  FFMA R45, R32, R25, R45 ;  /* 0x00000019202d7223 */ /* 0x000fc4000000002d */
[C---:B------:R-:W-:Y:S02]  /*0be0*/  FFMA R64, R36.reuse, R17, R64 ;  /* 0x0000001124407223 */ /* 0x040fe40000000040 */
[C---:B------:R-:W-:Y:S02]  /*0bf0*/  FFMA R66, R36.reuse, R37, R66 ;  /* 0x0000002524427223 */ /* 0x040fe40000000042 */
[----:B------:R-:W-:Y:S02]  /*0c00*/  FFMA R68, R36, R25, R68 ;  /* 0x0000001924447223 */ /* 0x000fe40000000044 */
[----:B------:R-:W-:Y:S02]  /*0c10*/  FFMA R32, R32, R29, R21 ;  /* 0x0000001d20207223 */ /* 0x000fe40000000015 */
[C---:B------:R-:W-:Y:S01]  /*0c20*/  FFMA R62, R46.reuse, R17, R62 ;  /* 0x000000112e3e7223 */ /* 0x040fe2000000003e */
[----:B------:R-:W4:Y:S01]  /*0c30*/  LDS R21, [R9.X4+0x738] ;  /* 0x0007380009157984 */ /* 0x000f220000004800 */
[----:B------:R-:W-:-:S02]  /*0c40*/  FFMA R36, R46, R37, R35 ;  /* 0x000000252e247223 */ /* 0x000fc40000000023 */
[C---:B------:R-:W-:Y:S02]  /*0c50*/  FFMA R42, R46.reuse, R25, R42 ;  /* 0x000000192e2a7223 */ /* 0x040fe4000000002a */
[----:B------:R-:W-:Y:S02]  /*0c60*/  FFMA R46, R46, R29, R34 ;  /* 0x0000001d2e2e7223 */ /* 0x000fe40000000022 */
[C---:B0-----:R-:W-:Y:S02]  /*0c70*/  FFMA R51, R53.reuse, R18, R51 ;  /* 0x0000001235337223 */ /* 0x041fe40000000033 */
[C---:B------:R-:W-:Y:S02]  /*0c80*/  FFMA R61, R53.reuse, R38, R61 ;  /* 0x00000026353d7223 */ /* 0x040fe4000000003d */
[----:B------:R-:W-:Y:S02]  /*0c90*/  FFMA R60, R53, R26, R60 ;  /* 0x0000001a353c7223 */ /* 0x000fe4000000003c */
[----:B------:R-:W-:-:S02]  /*0ca0*/  FFMA R17, R20, R17, R22 ;  /* 0x0000001114117223 */ /* 0x000fc40000000016 */
[C---:B------:R-:W-:Y:S01]  /*0cb0*/  FFMA R49, R20.reuse, R37, R49 ;  /* 0x0000002514317223 */ /* 0x040fe20000000031 */
[----:B------:R-:W0:Y:S01]  /*0cc0*/  LDS R22, [R9.X4+0x968] ;  /* 0x0009680009167984 */ /* 0x000e220000004800 */
[C---:B------:R-:W-:Y:S02]  /*0cd0*/  FFMA R44, R20.reuse, R25, R44 ;  /* 0x00000019142c7223 */ /* 0x040fe4000000002c */
[----:B------:R-:W-:Y:S01]  /*0ce0*/  FFMA R29, R20, R29, R33 ;  /* 0x0000001d141d7223 */ /* 0x000fe20000000021 */
[----:B------:R-:W-:Y:S01]  /*0cf0*/  LDS R37, [R9.X4+0xd58] ;  /* 0x000d580009257984 */ /* 0x000fe20000004800 */
[-C--:B------:R-:W-:Y:S02]  /*0d00*/  FFMA R53, R53, R30.reuse, R14 ;  /* 0x0000001e35357223 */ /* 0x080fe4000000000e */
[----:B---3--:R-:W-:Y:S01]  /*0d10*/  FFMA R25, R23, R30, R12 ;  /* 0x0000001e17197223 */ /* 0x008fe2000000000c */
[----:B------:R-:W3:Y:S01]  /*0d20*/  LDS R20, [R9.X4+0x9a0] ;  /* 0x0009a00009147984 */ /* 0x000ee20000004800 */
[----:B-1----:R-:W-:-:S02]  /*0d30*/  FFMA R54, R13, R18, R54 ;  /* 0x000000120d367223 */ /* 0x002fc40000000036 */
[C---:B------:R-:W-:Y:S01]  /*0d40*/  FFMA R56, R13.reuse, R38, R56 ;  /* 0x000000260d387223 */ /* 0x040fe20000000038 */
[----:B------:R-:W1:Y:S01]  /*0d50*/  LDS R14, [R9.X4+0x9d8] ;  /* 0x0009d800090e7984 */ /* 0x000e620000004800 */
[----:B------:R-:W-:-:S03]  /*0d60*/  FFMA R58, R13, R26, R58 ;  /* 0x0000001a0d3a7223 */ /* 0x000fc6000000003a */
[----:B------:R-:W5:Y:S01]  /*0d70*/  LDS R12, [R9.X4+0xa10] ;  /* 0x000a1000090c7984 */ /* 0x000f620000004800 */
[----:B------:R-:W-:Y:S02]  /*0d80*/  FFMA R13, R13, R30, R16 ;  /* 0x0000001e0d0d7223 */ /* 0x000fe40000000010 */
[C---:B--2---:R-:W-:Y:S01]  /*0d90*/  FFMA R51, R24.reuse, R19, R51 ;  /* 0x0000001318337223 */ /* 0x044fe20000000033 */
[----:B------:R-:W2:Y:S01]  /*0da0*/  LDS R16, [R9.X4+0xa48] ;  /* 0x000a480009107984 */ /* 0x000ea20000004800 */
[C---:B------:R-:W-:Y:S02]  /*0db0*/  FFMA R61, R24.reuse, R39, R61 ;  /* 0x00000027183d7223 */ /* 0x040fe4000000003d */
[C---:B------:R-:W-:Y:S02]  /*0dc0*/  FFMA R60, R24.reuse, R27, R60 ;  /* 0x0000001b183c7223 */ /* 0x040fe4000000003c */
[----:B------:R-:W-:Y:S02]  /*0dd0*/  FFMA R53, R24, R31, R53 ;  /* 0x0000001f18357223 */ /* 0x000fe40000000035 */
[----:B------:R-:W1:Y:S01]  /*0de0*/  LDS R24, [R9.X4+0xa80] ;  /* 0x000a800009187984 */ /* 0x000e620000004800 */
[----:B------:R-:W-:-:S02]  /*0df0*/  FFMA R41, R11, R18, R41 ;  /* 0x000000120b297223 */ /* 0x000fc40000000029 */
[C---:B------:R-:W-:Y:S02]  /*0e00*/  FFMA R43, R11.reuse, R38, R43 ;  /* 0x000000260b2b7223 */ /* 0x040fe4000000002b */
[----:B------:R-:W-:Y:S02]  /*0e10*/  FFMA R45, R11, R26, R45 ;  /* 0x0000001a0b2d7223 */ /* 0x000fe4000000002d */
[C---:B------:R-:W-:Y:S02]  /*0e20*/  FFMA R64, R59.reuse, R18, R64 ;  /* 0x000000123b407223 */ /* 0x040fe40000000040 */
[C---:B------:R-:W-:Y:S02]  /*0e30*/  FFMA R66, R59.reuse, R38, R66 ;  /* 0x000000263b427223 */ /* 0x040fe40000000042 */
[----:B------:R-:W-:Y:S02]  /*0e40*/  FFMA R68, R59, R26, R68 ;  /* 0x0000001a3b447223 */ /* 0x000fe40000000044 */
[----:B------:R-:W-:-:S02]  /*0e50*/  FFMA R11, R11, R30, R32 ;  /* 0x0000001e0b0b7223 */ /* 0x000fc40000000020 */
[----:B------:R-:W-:Y:S01]  /*0e60*/  FFMA R59, R59, R30, R28 ;  /* 0x0000001e3b3b7223 */ /* 0x000fe2000000001c */
[----:B------:R-:W-:Y:S01]  /*0e70*/  LDS.128 R32, [R4+0x6a10] ;  /* 0x006a100004207984 */ /* 0x000fe20000000c00 */
[C---:B------:R-:W-:Y:S02]  /*0e80*/  FFMA R48, R23.reuse, R18, R48 ;  /* 0x0000001217307223 */ /* 0x040fe40000000030 */
[C---:B------:R-:W-:Y:S02]  /*0e90*/  FFMA R50, R23.reuse, R38, R50 ;  /* 0x0000002617327223 */ /* 0x040fe40000000032 */
[----:B------:R-:W-:Y:S02]  /*0ea0*/  FFMA R52, R23, R26, R52 ;  /* 0x0000001a17347223 */ /* 0x000fe40000000034 */
[C---:B----4-:R-:W-:Y:S02]  /*0eb0*/  FFMA R62, R21.reuse, R18, R62 ;  /* 0x00000012153e7223 */ /* 0x050fe4000000003e */
[----:B------:R-:W-:-:S02]  /*0ec0*/  FFMA R46, R21, R30, R46 ;  /* 0x0000001e152e7223 */ /* 0x000fc4000000002e */
[----:B------:R-:W-:Y:S02]  /*0ed0*/  FFMA R18, R15, R18, R17 ;  /* 0x000000120f127223 */ /* 0x000fe40000000011 */
[C---:B------:R-:W-:Y:S02]  /*0ee0*/  FFMA R36, R21.reuse, R38, R36 ;  /* 0x0000002615247223 */ /* 0x040fe40000000024 */
[-C--:B------:R-:W-:Y:S02]  /*0ef0*/  FFMA R42, R21, R26.reuse, R42 ;  /* 0x0000001a152a7223 */ /* 0x080fe4000000002a */
[C---:B------:R-:W-:Y:S02]  /*0f00*/  FFMA R44, R15.reuse, R26, R44 ;  /* 0x0000001a0f2c7223 */ /* 0x040fe4000000002c */
[----:B------:R-:W-:Y:S02]  /*0f10*/  FFMA R30, R15, R30, R29 ;  /* 0x0000001e0f1e7223 */ /* 0x000fe4000000001d */
[C---:B0-----:R-:W-:Y:S01]  /*0f20*/  FFMA R41, R22.reuse, R19, R41 ;  /* 0x0000001316297223 */ /* 0x041fe20000000029 */
[----:B------:R-:W-:Y:S01]  /*0f30*/  LDS R29, [R9.X4+0xd90] ;  /* 0x000d9000091d7984 */ /* 0x000fe20000004800 */
[----:B------:R-:W-:-:S02]  /*0f40*/  FFMA R43, R22, R39, R43 ;  /* 0x00000027162b7223 */ /* 0x000fc4000000002b */
[C---:B------:R-:W-:Y:S02]  /*0f50*/  FFMA R45, R22.reuse, R27, R45 ;  /* 0x0000001b162d7223 */ /* 0x040fe4000000002d */
[----:B------:R-:W-:Y:S02]  /*0f60*/  FFMA R11, R22, R31, R11 ;  /* 0x0000001f160b7223 */ /* 0x000fe4000000000b */
[C---:B---3--:R-:W-:Y:S02]  /*0f70*/  FFMA R64, R20.reuse, R19, R64 ;  /* 0x0000001314407223 */ /* 0x048fe40000000040 */
[C---:B------:R-:W-:Y:S02]  /*0f80*/  FFMA R66, R20.reuse, R39, R66 ;  /* 0x0000002714427223 */ /* 0x040fe40000000042 */
[C---:B------:R-:W-:Y:S02]  /*0f90*/  FFMA R68, R20.reuse, R27, R68 ;  /* 0x0000001b14447223 */ /* 0x040fe40000000044 */
[----:B------:R-:W-:-:S02]  /*0fa0*/  FFMA R59, R20, R31, R59 ;  /* 0x0000001f143b7223 */ /* 0x000fc4000000003b */
[----:B------:R-:W-:Y:S01]  /*0fb0*/  FFMA R49, R15, R38, R49 ;  /* 0x000000260f317223 */ /* 0x000fe20000000031 */
[----:B------:R-:W0:Y:S01]  /*0fc0*/  LDS.128 R20, [R4+0x6210] ;  /* 0x0062100004147984 */ /* 0x000e220000000c00 */
[C---:B-1----:R-:W-:Y:S02]  /*0fd0*/  FFMA R48, R14.reuse, R19, R48 ;  /* 0x000000130e307223 */ /* 0x042fe40000000030 */
[C---:B------:R-:W-:Y:S01]  /*0fe0*/  FFMA R50, R14.reuse, R39, R50 ;  /* 0x000000270e327223 */ /* 0x040fe20000000032 */
[----:B------:R-:W-:Y:S01]  /*0ff0*/  LDS R38, [R9.X4+0xfc0] ;  /* 0x000fc00009267984 */ /* 0x000fe20000004800 */
[C---:B------:R-:W-:Y:S02]  /*1000*/  FFMA R52, R14.reuse, R27, R52 ;  /* 0x0000001b0e347223 */ /* 0x040fe40000000034 */
[----:B------:R-:W-:Y:S02]  /*1010*/  FFMA R25, R14, R31, R25 ;  /* 0x0000001f0e197223 */ /* 0x000fe40000000019 */
[----:B-----5:R-:W-:-:S02]  /*1020*/  FFMA R54, R12, R19, R54 ;  /* 0x000000130c367223 */ /* 0x020fc40000000036 */
[C---:B------:R-:W-:Y:S02]  /*1030*/  FFMA R56, R12.reuse, R39, R56 ;  /* 0x000000270c387223 */ /* 0x040fe40000000038 */
[C---:B------:R-:W-:Y:S02]  /*1040*/  FFMA R58, R12.reuse, R27, R58 ;  /* 0x0000001b0c3a7223 */ /* 0x040fe4000000003a */
[----:B------:R-:W-:Y:S02]  /*1050*/  FFMA R26, R12, R31, R13 ;  /* 0x0000001f0c1a7223 */ /* 0x000fe4000000000d */
[----:B------:R-:W1:Y:S01]  /*1060*/  LDS.128 R12, [R4+0x6290] ;  /* 0x00629000040c7984 */ /* 0x000e620000000c00 */
[C---:B--2---:R-:W-:Y:S02]  /*1070*/  FFMA R62, R16.reuse, R19, R62 ;  /* 0x00000013103e7223 */ /* 0x044fe4000000003e */
[C---:B------:R-:W-:Y:S02]  /*1080*/  FFMA R36, R16.reuse, R39, R36 ;  /* 0x0000002710247223 */ /* 0x040fe40000000024 */
[----:B------:R-:W-:-:S02]  /*1090*/  FFMA R42, R16, R27, R42 ;  /* 0x0000001b102a7223 */ /* 0x000fc4000000002a */
[----:B------:R-:W-:Y:S02]  /*10a0*/  FFMA R46, R16, R31, R46 ;  /* 0x0000001f102e7223 */ /* 0x000fe4000000002e */
[C---:B------:R-:W-:Y:S02]  /*10b0*/  FFMA R28, R24.reuse, R19, R18 ;  /* 0x00000013181c7223 */ /* 0x040fe40000000012 */
[----:B------:R-:W2:Y:S01]  /*10c0*/  LDS.128 R16, [R4+0x6a90] ;  /* 0x006a900004107984 */ /* 0x000ea20000000c00 */
[C---:B------:R-:W-:Y:S02]  /*10d0*/  FFMA R44, R24.reuse, R27, R44 ;  /* 0x0000001b182c7223 */ /* 0x040fe4000000002c */
[C---:B------:R-:W-:Y:S02]  /*10e0*/  FFMA R55, R24.reuse, R31, R30 ;  /* 0x0000001f18377223 */ /* 0x040fe4000000001e */
[----:B------:R-:W-:Y:S02]  /*10f0*/  FFMA R49, R24, R39, R49 ;  /* 0x0000002718317223 */ /* 0x000fe40000000031 */
[----:B------:R-:W3:Y:S04]  /*1100*/  LDS R24, [R9.X4+0xf50] ;  /* 0x000f500009187984 */ /* 0x000ee80000004800 */
[----:B------:R-:W4:Y:S01]  /*1110*/  LDS R39, [R9.X4+0xf88] ;  /* 0x000f880009277984 */ /* 0x000f220000004800 */
[----:B0-----:R-:W-:-:S02]  /*1120*/  FFMA R30, R20, R29, R28 ;  /* 0x0000001d141e7223 */ /* 0x001fc4000000001c */
[C---:B------:R-:W-:Y:S01]  /*1130*/  FFMA R51, R20.reuse, R67, R51 ;  /* 0x0000004314337223 */ /* 0x040fe20000000033 */
[----:B------:R-:W0:Y:S01]  /*1140*/  LDS R28, [R9.X4+0xff8] ;  /* 0x000ff800091c7984 */ /* 0x000e220000004800 */
[C---:B------:R-:W-:Y:S02]  /*1150*/  FFMA R41, R20.reuse, R65, R41 ;  /* 0x0000004114297223 */ /* 0x040fe40000000029 */
[C---:B------:R-:W-:Y:S02]  /*1160*/  FFMA R64, R20.reuse, R63, R64 ;  /* 0x0000003f14407223 */ /* 0x040fe40000000040 */
[C---:B------:R-:W-:Y:S02]  /*1170*/  FFMA R48, R20.reuse, R57, R48 ;  /* 0x0000003914307223 */ /* 0x040fe40000000030 */
[C---:B------:R-:W-:Y:S02]  /*1180*/  FFMA R54, R20.reuse, R47, R54 ;  /* 0x0000002f14367223 */ /* 0x040fe40000000036 */
[----:B------:R-:W-:-:S02]  /*1190*/  FFMA R62, R20, R37, R62 ;  /* 0x00000025143e7223 */ /* 0x000fc4000000003e */
[----:B------:R-:W-:Y:S01]  /*11a0*/  LDS R20, [R9.X4+0x1068] ;  /* 0x0010680009147984 */ /* 0x000fe20000004800 */
[-C--:B-1----:R-:W-:Y:S02]  /*11b0*/  FFMA R60, R67, R12.reuse, R60 ;  /* 0x0000000c433c7223 */ /* 0x082fe4000000003c */
[-C--:B------:R-:W-:Y:S02]  /*11c0*/  FFMA R45, R65, R12.reuse, R45 ;  /* 0x0000000c412d7223 */ /* 0x080fe4000000002d */
[-C--:B------:R-:W-:Y:S02]  /*11d0*/  FFMA R68, R63, R12.reuse, R68 ;  /* 0x0000000c3f447223 */ /* 0x080fe40000000044 */
[-C--:B------:R-:W-:Y:S02]  /*11e0*/  FFMA R52, R57, R12.reuse, R52 ;  /* 0x0000000c39347223 */ /* 0x080fe40000000034 */
[-C--:B------:R-:W-:Y:S02]  /*11f0*/  FFMA R58, R47, R12.reuse, R58 ;  /* 0x0000000c2f3a7223 */ /* 0x080fe4000000003a */
[----:B------:R-:W-:-:S02]  /*1200*/  FFMA R42, R37, R12, R42 ;  /* 0x0000000c252a7223 */ /* 0x000fc4000000002a */
[----:B------:R-:W-:Y:S02]  /*1210*/  FFMA R44, R29, R12, R44 ;  /* 0x0000000c1d2c7223 */ /* 0x000fe4000000002c */
[----:B------:R-:W1:Y:S01]  /*1220*/  LDS R12, [R9.X4+0x1030] ;  /* 0x00103000090c7984 */ /* 0x000e620000004800 */
[----:B--2---:R-:W-:Y:S02]  /*1230*/  FFMA R31, R47, R16, R26 ;  /* 0x000000102f1f7223 */ /* 0x004fe4000000001a */
[----:B------:R-:W-:Y:S01]  /*1240*/  FFMA R56, R32, R47, R56 ;  /* 0x0000002f20387223 */ /* 0x000fe20000000038 */
[----:B------:R-:W2:Y:S04]  /*1250*/  LDS R26, [R9.X4+0x10a0] ;  /* 0x0010a000091a7984 */ /* 0x000ea80000004800 */
[----:B------:R-:W5:Y:S01]  /*1260*/  LDS R47, [R9.X4+0x1260] ;  /* 0x00126000092f7984 */ /* 0x000f620000004800 */
[----:B------:R-:W-:-:S02]  /*1270*/  FFMA R61, R67, R32, R61 ;  /* 0x00000020433d7223 */ /* 0x000fc4000000003d */
[C---:B------:R-:W-:Y:S02]  /*1280*/  FFMA R43, R32.reuse, R65, R43 ;  /* 0x00000041202b7223 */ /* 0x040fe4000000002b */
[C---:B------:R-:W-:Y:S02]  /*1290*/  FFMA R66, R32.reuse, R63, R66 ;  /* 0x0000003f20427223 */ /* 0x040fe40000000042 */
[C---:B------:R-:W-:Y:S02]  /*12a0*/  FFMA R50, R32.reuse, R57, R50 ;  /* 0x0000003920327223 */ /* 0x040fe40000000032 */
[-C--:B------:R-:W-:Y:S02]  /*12b0*/  FFMA R11, R65, R16.reuse, R11 ;  /* 0x00000010410b7223 */ /* 0x080fe4000000000b */
[-C--:B------:R-:W-:Y:S02]  /*12c0*/  FFMA R27, R63, R16.reuse, R59 ;  /* 0x000000103f1b7223 */ /* 0x080fe4000000003b */
[----:B------:R-:W-:Y:S01]  /*12d0*/  FFMA R25, R57, R16, R25 ;  /* 0x0000001039197223 */ /* 0x000fe20000000019 */
[----:B------:R-:W1:Y:S01]  /*12e0*/  LDS R59, [R9.X4+0x1298] ;  /* 0x00129800093b7984 */ /* 0x000e620000004800 */
[----:B------:R-:W-:-:S02]  /*12f0*/  FFMA R36, R32, R37, R36 ;  /* 0x0000002520247223 */ /* 0x000fc40000000024 */
[----:B------:R-:W-:Y:S01]  /*1300*/  FFMA R49, R32, R29, R49 ;  /* 0x0000001d20317223 */ /* 0x000fe20000000031 */
[----:B------:R-:W-:Y:S01]  /*1310*/  LDS R63, [R9.X4+0x18b8] ;  /* 0x0018b800093f7984 */ /* 0x000fe20000004800 */
[-C--:B------:R-:W-:Y:S02]  /*1320*/  FFMA R53, R67, R16.reuse, R53 ;  /* 0x0000001043357223 */ /* 0x080fe40000000035 */
[-C--:B------:R-:W-:Y:S01]  /*1330*/  FFMA R32, R37, R16.reuse, R46 ;  /* 0x0000001025207223 */ /* 0x080fe2000000002e */
[----:B------:R-:W-:Y:S01]  /*1340*/  LDS R57, [R9.X4+0x18f0] ;  /* 0x0018f00009397984 */ /* 0x000fe20000004800 */
[----:B------:R-:W-:Y:S02]  /*1350*/  FFMA R46, R29, R16, R55 ;  /* 0x000000101d2e7223 */ /* 0x000fe40000000037 */
[C---:B---3--:R-:W-:Y:S01]  /*1360*/  FFMA R16, R24.reuse, R21, R51 ;  /* 0x0000001518107223 */ /* 0x048fe20000000033 */
[----:B------:R-:W3:Y:S01]  /*1370*/  LDS R37, [R9.X4+0x12d0] ;  /* 0x0012d00009257984 */ /* 0x000ee20000004800 */
[----:B------:R-:W-:-:S02]  /*1380*/  FFMA R61, R24, R33, R61 ;  /* 0x00000021183d7223 */ /* 0x000fc4000000003d */
[----:B------:R-:W-:Y:S01]  /*1390*/  FFMA R60, R24, R13, R60 ;  /* 0x0000000d183c7223 */ /* 0x000fe2000000003c */
[----:B------:R-:W2:Y:S01]  /*13a0*/  LDS R29, [R9.X4+0x1340] ;  /* 0x00134000091d7984 */ /* 0x000ea20000004800 */
[C---:B----4-:R-:W-:Y:S02]  /*13b0*/  FFMA R41, R39.reuse, R21, R41 ;  /* 0x0000001527297223 */ /* 0x050fe40000000029 */
[C---:B------:R-:W-:Y:S01]  /*13c0*/  FFMA R43, R39.reuse, R33, R43 ;  /* 0x00000021272b7223 */ /* 0x040fe2000000002b */
[----:B------:R-:W-:Y:S01]  /*13d0*/  LDS R51, [R9.X4+0x1998] ;  /* 0x0019980009337984 */ /* 0x000fe20000004800 */
[----:B------:R-:W-:Y:S02]  /*13e0*/  FFMA R45, R39, R13, R45 ;  /* 0x0000000d272d7223 */ /* 0x000fe4000000002d */
[C---:B------:R-:W-:Y:S02]  /*13f0*/  FFMA R64, R38.reuse, R21, R64 ;  /* 0x0000001526407223 */ /* 0x040fe40000000040 */
[----:B------:R-:W-:-:S02]  /*1400*/  FFMA R66, R38, R33, R66 ;  /* 0x0000002126427223 */ /* 0x000fc40000000042 */
[----:B------:R-:W-:Y:S02]  /*1410*/  FFMA R68, R38, R13, R68 ;  /* 0x0000000d26447223 */ /* 0x000fe40000000044 */
[C---:B0-----:R-:W-:Y:S02]  /*1420*/  FFMA R48, R28.reuse, R21, R48 ;  /* 0x000000151c307223 */ /* 0x041fe40000000030 */
[C---:B------:R-:W-:Y:S02]  /*1430*/  FFMA R50, R28.reuse, R33, R50 ;  /* 0x000000211c327223 */ /* 0x040fe40000000032 */
[----:B------:R-:W-:Y:S02]  /*1440*/  FFMA R52, R28, R13, R52 ;  /* 0x0000000d1c347223 */ /* 0x000fe40000000034 */
[-C--:B------:R-:W-:Y:S02]  /*1450*/  FFMA R24, R24, R17.reuse, R53 ;  /* 0x0000001118187223 */ /* 0x080fe40000000035 */
[-C--:B------:R-:W-:Y:S01]  /*1460*/  FFMA R39, R39, R17.reuse, R11 ;  /* 0x0000001127277223 */ /* 0x080fe2000000000b */
[----:B------:R-:W-:Y:S01]  /*1470*/  LDS R53, [R9.X4+0x1880] ;  /* 0x0018800009357984 */ /* 0x000fe20000004800 */
[----:B------:R-:W-:-:S02]  /*1480*/  FFMA R38, R38, R17, R27 ;  /* 0x0000001126267223 */ /* 0x000fc4000000001b */
[----:B------:R-:W-:Y:S01]  /*1490*/  FFMA R28, R28, R17, R25 ;  /* 0x000000111c1c7223 */ /* 0x000fe20000000019 */
[----:B------:R-:W0:Y:S01]  /*14a0*/  LDS R11, [R9.X4+0x1308] ;  /* 0x00130800090b7984 */ /* 0x000e220000004800 */
[C---:B-1----:R-:W-:Y:S02]  /*14b0*/  FFMA R54, R12.reuse, R21, R54 ;  /* 0x000000150c367223 */ /* 0x042fe40000000036 */
[C---:B------:R-:W-:Y:S01]  /*14c0*/  FFMA R56, R12.reuse, R33, R56 ;  /* 0x000000210c387223 */ /* 0x040fe20000000038 */
[----:B------:R-:W1:Y:S01]  /*14d0*/  LDS R27, [R9.X4+0x1378] ;  /* 0x00137800091b7984 */ /* 0x000e620000004800 */
[C---:B------:R-:W-:Y:S02]  /*14e0*/  FFMA R58, R12.reuse, R13, R58 ;  /* 0x0000000d0c3a7223 */ /* 0x040fe4000000003a */
[----:B------:R-:W-:Y:S01]  /*14f0*/  FFMA R31, R12, R17, R31 ;  /* 0x000000110c1f7223 */ /* 0x000fe2000000001f */
[----:B------:R-:W4:Y:S01]  /*1500*/  LDS R25, [R9.X4+0x13b0] ;  /* 0x0013b00009197984 */ /* 0x000f220000004800 */
[----:B------:R-:W-:-:S02]  /*1510*/  FFMA R62, R20, R21, R62 ;  /* 0x00000015143e7223 */ /* 0x000fc4000000003e */
[C---:B------:R-:W-:Y:S02]  /*1520*/  FFMA R12, R20.reuse, R33, R36 ;  /* 0x00000021140c7223 */ /* 0x040fe40000000024 */
[C---:B------:R-:W-:Y:S01]  /*1530*/  FFMA R42, R20.reuse, R13, R42 ;  /* 0x0000000d142a7223 */ /* 0x040fe2000000002a */
[----:B------:R-:W-:Y:S01]  /*1540*/  LDS R36, [R9.X4+0x1570] ;  /* 0x0015700009247984 */ /* 0x000fe20000004800 */
[----:B------:R-:W-:Y:S02]  /*1550*/  FFMA R20, R20, R17, R32 ;  /* 0x0000001114147223 */ /* 0x000fe40000000020 */
[C---:B--2---:R-:W-:Y:S02]  /*1560*/  FFMA R32, R26.reuse, R21, R30 ;  /* 0x000000151a207223 */ /* 0x044fe4000000001e */
[C---:B------:R-:W-:Y:S01]  /*1570*/  FFMA R21, R26.reuse, R17, R46 ;  /* 0x000000111a157223 */ /* 0x040fe2000000002e */
[----:B------:R-:W-:Y:S01]  /*1580*/  LDS R30, [R9.X4+0x15a8] ;  /* 0x0015a800091e7984 */ /* 0x000fe20000004800 */
[----:B------:R-:W-:-:S02]  /*1590*/  FFMA R33, R26, R33, R49 ;  /* 0x000000211a217223 */ /* 0x000fc40000000031 */
[----:B------:R-:W-:Y:S01]  /*15a0*/  FFMA R44, R26, R13, R44 ;  /* 0x0000000d1a2c7223 */ /* 0x000fe2000000002c */
[----:B------:R-:W-:Y:S01]  /*15b0*/  LDS R46, [R9.X4+0x16c0] ;  /* 0x0016c000092e7984 */ /* 0x000fe20000004800 */
[----:B-----5:R-:W-:-:S03]  /*15c0*/  FFMA R17, R47, R18, R24 ;  /* 0x000000122f117223 */ /* 0x020fc60000000018 */
[----:B------:R-:W2:Y:S04]  /*15d0*/  LDS R26, [R9.X4+0x15e0] ;  /* 0x0015e000091a7984 */ /* 0x000ea80000004800 */
[----:B------:R-:W5:Y:S01]  /*15e0*/  LDS R24, [R9.X4+0x1618] ;  /* 0x0016180009187984 */ /* 0x000f620000004800 */
[-C--:B------:R-:W-:Y:S02]  /*15f0*/  FFMA R16, R47, R22.reuse, R16 ;  /* 0x000000162f107223 */ /* 0x080fe40000000010 */
[-C--:B------:R-:W-:Y:S01]  /*1600*/  FFMA R41, R59, R22.reuse, R41 ;  /* 0x000000163b297223 */ /* 0x080fe20000000029 */
[----:B------:R-:W-:Y:S01]  /*1610*/  LDS R49, [R9.X4+0x1928] ;  /* 0x0019280009317984 */ /* 0x000fe20000004800 */
[-C--:B---3--:R-:W-:Y:S02]  /*1620*/  FFMA R64, R37, R22.reuse, R64 ;  /* 0x0000001625407223 */ /* 0x088fe40000000040 */
[----:B------:R-:W-:-:S02]  /*1630*/  FFMA R54, R29, R22, R54 ;  /* 0x000000161d367223 */ /* 0x000fc40000000036 */
[C---:B0-----:R-:W-:Y:S02]  /*1640*/  FFMA R48, R11.reuse, R22, R48 ;  /* 0x000000160b307223 */ /* 0x041fe40000000030 */
[C---:B------:R-:W-:Y:S02]  /*1650*/  FFMA R50, R11.reuse, R34, R50 ;  /* 0x000000220b327223 */ /* 0x040fe40000000032 */
[----:B------:R-:W-:Y:S02]  /*1660*/  FFMA R52, R11, R14, R52 ;  /* 0x0000000e0b347223 */ /* 0x000fe40000000034 */
[-C--:B-1----:R-:W-:Y:S02]  /*1670*/  FFMA R62, R27, R22.reuse, R62 ;  /* 0x000000161b3e7223 */ /* 0x082fe4000000003e */
[----:B----4-:R-:W-:Y:S02]  /*1680*/  FFMA R32, R25, R22, R32 ;  /* 0x0000001619207223 */ /* 0x010fe40000000020 */
[----:B------:R-:W-:-:S02]  /*1690*/  FFMA R66, R37, R34, R66 ;  /* 0x0000002225427223 */ /* 0x000fc40000000042 */
[C---:B------:R-:W-:Y:S02]  /*16a0*/  FFMA R68, R37.reuse, R14, R68 ;  /* 0x0000000e25447223 */ /* 0x040fe40000000044 */
[-C--:B------:R-:W-:Y:S02]  /*16b0*/  FFMA R13, R37, R18.reuse, R38 ;  /* 0x00000012250d7223 */ /* 0x080fe40000000026 */
[-C--:B------:R-:W-:Y:S02]  /*16c0*/  FFMA R11, R11, R18.reuse, R28 ;  /* 0x000000120b0b7223 */ /* 0x080fe4000000001c */
[----:B------:R-:W-:Y:S01]  /*16d0*/  FFMA R22, R25, R18, R21 ;  /* 0x0000001219167223 */ /* 0x000fe20000000015 */
[----:B------:R-:W-:Y:S01]  /*16e0*/  LDS R28, [R9.X4+0x1650] ;  /* 0x00165000091c7984 */ /* 0x000fe20000004800 */
[C---:B------:R-:W-:Y:S02]  /*16f0*/  FFMA R61, R47.reuse, R34, R61 ;  /* 0x000000222f3d7223 */ /* 0x040fe4000000003d */
[----:B------:R-:W-:Y:S01]  /*1700*/  FFMA R60, R47, R14, R60 ;  /* 0x0000000e2f3c7223 */ /* 0x000fe2000000003c */
[----:B------:R-:W0:Y:S01]  /*1710*/  LDS R21, [R9.X4+0x1688] ;  /* 0x0016880009157984 */ /* 0x000e220000004800 */
[----:B------:R-:W-:-:S02]  /*1720*/  FFMA R43, R59, R34, R43 ;  /* 0x000000223b2b7223 */ /* 0x000fc4000000002b */
[-C--:B------:R-:W-:Y:S01]  /*1730*/  FFMA R56, R29, R34.reuse, R56 ;  /* 0x000000221d387223 */ /* 0x080fe20000000038 */
[----:B------:R-:W-:Y:S01]  /*1740*/  LDS R47, [R9.X4+0x1960] ;  /* 0x00196000092f7984 */ /* 0x000fe20000004800 */
[----:B------:R-:W-:Y:S02]  /*1750*/  FFMA R12, R27, R34, R12 ;  /* 0x000000221b0c7223 */ /* 0x000fe4000000000c */
[-C--:B------:R-:W-:Y:S02]  /*1760*/  FFMA R45, R59, R14.reuse, R45 ;  /* 0x0000000e3b2d7223 */ /* 0x080fe4000000002d */
[-C--:B------:R-:W-:Y:S02]  /*1770*/  FFMA R58, R29, R14.reuse, R58 ;  /* 0x0000000e1d3a7223 */ /* 0x080fe4000000003a */
[C---:B------:R-:W-:Y:S02]  /*1780*/  FFMA R42, R27.reuse, R14, R42 ;  /* 0x0000000e1b2a7223 */ /* 0x040fe4000000002a */
[----:B------:R-:W-:-:S02]  /*1790*/  FFMA R20, R27, R18, R20 ;  /* 0x000000121b147223 */ /* 0x000fc40000000014 */
[C---:B------:R-:W-:Y:S02]  /*17a0*/  FFMA R34, R25.reuse, R34, R33 ;  /* 0x0000002219227223 */ /* 0x040fe40000000021 */
[----:B------:R-:W-:Y:S02]  /*17b0*/  FFMA R44, R25, R14, R44 ;  /* 0x0000000e192c7223 */ /* 0x000fe4000000002c */
[C---:B--2---:R-:W-:Y:S02]  /*17c0*/  FFMA R64, R26.reuse, R23, R64 ;  /* 0x000000171a407223 */ /* 0x044fe40000000040 */
[C---:B------:R-:W-:Y:S02]  /*17d0*/  FFMA R66, R26.reuse, R35, R66 ;  /* 0x000000231a427223 */ /* 0x040fe40000000042 */
[C---:B------:R-:W-:Y:S02]  /*17e0*/  FFMA R68, R26.reuse, R15, R68 ;  /* 0x0000000f1a447223 */ /* 0x040fe40000000044 */
[----:B------:R-:W-:-:S02]  /*17f0*/  FFMA R13, R26, R19, R13 ;  /* 0x000000131a0d7223 */ /* 0x000fc4000000000d */
[C---:B-----5:R-:W-:Y:S02]  /*1800*/  FFMA R48, R24.reuse, R23, R48 ;  /* 0x0000001718307223 */ /* 0x060fe40000000030 */
[C---:B------:R-:W-:Y:S02]  /*1810*/  FFMA R50, R24.reuse, R35, R50 ;  /* 0x0000002318327223 */ /* 0x040fe40000000032 */
[C---:B------:R-:W-:Y:S02]  /*1820*/  FFMA R52, R24.reuse, R15, R52 ;  /* 0x0000000f18347223 */ /* 0x040fe40000000034 */
[-C--:B------:R-:W-:Y:S02]  /*1830*/  FFMA R11, R24, R19.reuse, R11 ;  /* 0x00000013180b7223 */ /* 0x080fe4000000000b */
[----:B------:R-:W-:Y:S01]  /*1840*/  FFMA R14, R36, R19, R17 ;  /* 0x00000013240e7223 */ /* 0x000fe20000000011 */
[----:B------:R-:W1:Y:S01]  /*1850*/  LDS.128 R24, [R4+0x6220] ;  /* 0x0062200004187984 */ /* 0x000e620000000c00 */
[----:B------:R-:W-:-:S02]  /*1860*/  FFMA R59, R59, R18, R39 ;  /* 0x000000123b3b7223 */ /* 0x000fc40000000027 */
[C---:B------:R-:W-:Y:S01]  /*1870*/  FFMA R16, R36.reuse, R23, R16 ;  /* 0x0000001724107223 */ /* 0x040fe20000000010 */
[----:B------:R-:W2:Y:S01]  /*1880*/  LDS R17, [R9.X4+0x19d0] ;  /* 0x0019d00009117984 */ /* 0x000ea20000004800 */
[C---:B------:R-:W-:Y:S02]  /*1890*/  FFMA R61, R36.reuse, R35, R61 ;  /* 0x00000023243d7223 */ /* 0x040fe4000000003d */
[----:B------:R-:W-:Y:S02]  /*18a0*/  FFMA R60, R36, R15, R60 ;  /* 0x0000000f243c7223 */ /* 0x000fe4000000003c */
[----:B------:R-:W3:Y:S01]  /*18b0*/  LDS.128 R36, [R4+0x6a20] ;  /* 0x006a200004247984 */ /* 0x000ee20000000c00 */
[----:B------:R-:W-:Y:S02]  /*18c0*/  FFMA R29, R29, R18, R31 ;  /* 0x000000121d1d7223 */ /* 0x000fe4000000001f */
[C---:B0-----:R-:W-:Y:S02]  /*18d0*/  FFMA R62, R21.reuse, R23, R62 ;  /* 0x00000017153e7223 */ /* 0x041fe4000000003e */
[----:B------:R-:W-:-:S02]  /*18e0*/  FFMA R12, R21, R35, R12 ;  /* 0x00000023150c7223 */ /* 0x000fc4000000000c */
[C---:B------:R-:W-:Y:S02]  /*18f0*/  FFMA R42, R21.reuse, R15, R42 ;  /* 0x0000000f152a7223 */ /* 0x040fe4000000002a */
[-C--:B------:R-:W-:Y:S02]  /*1900*/  FFMA R41, R30, R23.reuse, R41 ;  /* 0x000000171e297223 */ /* 0x080fe40000000029 */
[----:B------:R-:W-:Y:S02]  /*1910*/  FFMA R54, R28, R23, R54 ;  /* 0x000000171c367223 */ /* 0x000fe40000000036 */
[----:B------:R-:W-:Y:S02]  /*1920*/  FFMA R21, R21, R19, R20 ;  /* 0x0000001315157223 */ /* 0x000fe40000000014 */
[----:B------:R-:W-:Y:S02]  /*1930*/  FFMA R65, R46, R23, R32 ;  /* 0x000000172e417223 */ /* 0x000fe40000000020 */
[----:B------:R-:W-:-:S02]  /*1940*/  FFMA R43, R30, R35, R43 ;  /* 0x000000231e2b7223 */ /* 0x000fc4000000002b */
[C---:B------:R-:W-:Y:S02]  /*1950*/  FFMA R45, R30.reuse, R15, R45 ;  /* 0x0000000f1e2d7223 */ /* 0x040fe4000000002d */
[----:B------:R-:W-:Y:S02]  /*1960*/  FFMA R59, R30, R19, R59 ;  /* 0x000000131e3b7223 */ /* 0x000fe4000000003b */
[C---:B------:R-:W-:Y:S02]  /*1970*/  FFMA R56, R28.reuse, R35, R56 ;  /* 0x000000231c387223 */ /* 0x040fe40000000038 */
[C---:B------:R-:W-:Y:S02]  /*1980*/  FFMA R58, R28.reuse, R15, R58 ;  /* 0x0000000f1c3a7223 */ /* 0x040fe4000000003a */
[----:B------:R-:W-:Y:S02]  /*1990*/  FFMA R18, R28, R19, R29 ;  /* 0x000000131c127223 */ /* 0x000fe4000000001d */
[----:B------:R-:W-:Y:S01]  /*19a0*/  FFMA R20, R46, R35, R34 ;  /* 0x000000232e147223 */ /* 0x000fe20000000022 */
[----:B------:R-:W0:Y:S01]  /*19b0*/  LDS.128 R28, [R4+0x62a0] ;  /* 0x0062a000041c7984 */ /* 0x000e220000000c00 */
[----:B-1----:R-:W-:-:S03]  /*19c0*/  FFMA R23, R24, R53, R16 ;  /* 0x0000003518177223 */ /* 0x002fc60000000010 */
[----:B------:R-:W1:Y:S01]  /*19d0*/  LDS.128 R32, [R4+0x6aa0] ;  /* 0x006aa00004207984 */ /* 0x000e620000000c00 */
[----:B------:R-:W-:Y:S02]  /*19e0*/  FFMA R44, R46, R15, R44 ;  /* 0x0000000f2e2c7223 */ /* 0x000fe4000000002c */
[C---:B------:R-:W-:Y:S02]  /*19f0*/  FFMA R41, R24.reuse, R63, R41 ;  /* 0x0000003f18297223 */ /* 0x040fe40000000029 */
[C---:B------:R-:W-:Y:S02]  /*1a00*/  FFMA R64, R24.reuse, R57, R64 ;  /* 0x0000003918407223 */ /* 0x040fe40000000040 */
[C---:B------:R-:W-:Y:S02]  /*1a10*/  FFMA R48, R24.reuse, R49, R48 ;  /* 0x0000003118307223 */ /* 0x040fe40000000030 */
[C---:B------:R-:W-:Y:S02]  /*1a20*/  FFMA R54, R24.reuse, R47, R54 ;  /* 0x0000002f18367223 */ /* 0x040fe40000000036 */
[----:B------:R-:W-:-:S02]  /*1a30*/  FFMA R62, R24, R51, R62 ;  /* 0x00000033183e7223 */ /* 0x000fc4000000003e */
[----:B--2---:R-:W-:Y:S02]  /*1a40*/  FFMA R16, R24, R17, R65 ;  /* 0x0000001118107223 */ /* 0x004fe40000000041 */
[----:B------:R-:W-:Y:S01]  /*1a50*/  FFMA R55, R46, R19, R22 ;  /* 0x000000132e377223 */ /* 0x000fe20000000016 */
[----:B------:R-:W-:Y:S01]  /*1a60*/  LDS R65, [R9.X4+0x24c0] ;  /* 0x0024c00009417984 */ /* 0x000fe20000004800 */
[----:B---3--:R-:W-:Y:S02]  /*1a70*/  FFMA R61, R53, R36, R61 ;  /* 0x00000024353d7223 */ /* 0x008fe4000000003d */
[C---:B------:R-:W-:Y:S01]  /*1a80*/  FFMA R43, R36.reuse, R63, R43 ;  /* 0x0000003f242b7223 */ /* 0x040fe2000000002b */
[----:B------:R-:W2:Y:S01]  /*1a90*/  LDS R46, [R9.X4+0x1bc8] ;  /* 0x001bc800092e7984 */ /* 0x000ea20000004800 */
[C---:B------:R-:W-:Y:S02]  /*1aa0*/  FFMA R66, R36.reuse, R57, R66 ;  /* 0x0000003924427223 */ /* 0x040fe40000000042 */
[C---:B------:R-:W-:Y:S01]  /*1ab0*/  FFMA R50, R36.reuse, R49, R50 ;  /* 0x0000003124327223 */ /* 0x040fe20000000032 */
[----:B------:R-:W-:Y:S01]  /*1ac0*/  LDS R22, [R9.X4+0x1c38] ;  /* 0x001c380009167984 */ /* 0x000fe20000004800 */
[----:B------:R-:W-:-:S02]  /*1ad0*/  FFMA R56, R36, R47, R56 ;  /* 0x0000002f24387223 */ /* 0x000fc40000000038 */
[C---:B------:R-:W-:Y:S02]  /*1ae0*/  FFMA R24, R36.reuse, R51, R12 ;  /* 0x0000003324187223 */ /* 0x040fe4000000000c */
[----:B------:R-:W-:Y:S01]  /*1af0*/  FFMA R15, R36, R17, R20 ;  /* 0x00000011240f7223 */ /* 0x000fe20000000014 */
[----:B------:R-:W3:Y:S04]  /*1b00*/  LDS R12, [R9.X4+0x1b90] ;  /* 0x001b9000090c7984 */ /* 0x000ee80000004800 */
[----:B------:R-:W4:Y:S01]  /*1b10*/  LDS R36, [R9.X4+0x1c00] ;  /* 0x001c000009247984 */ /* 0x000f220000004800 */
[-C--:B0-----:R-:W-:Y:S02]  /*1b20*/  FFMA R60, R53, R28.reuse, R60 ;  /* 0x0000001c353c7223 */ /* 0x081fe4000000003c */
[-C--:B------:R-:W-:Y:S01]  /*1b30*/  FFMA R45, R63, R28.reuse, R45 ;  /* 0x0000001c3f2d7223 */ /* 0x080fe2000000002d */
[----:B------:R-:W0:Y:S01]  /*1b40*/  LDS R20, [R9.X4+0x1c70] ;  /* 0x001c700009147984 */ /* 0x000e220000004800 */
[----:B------:R-:W-:-:S02]  /*1b50*/  FFMA R68, R57, R28, R68 ;  /* 0x0000001c39447223 */ /* 0x000fc40000000044 */
[----:B------:R-:W-:Y:S02]  /*1b60*/  FFMA R52, R49, R28, R52 ;  /* 0x0000001c31347223 */ /* 0x000fe40000000034 */
[-C--:B-1----:R-:W-:Y:S02]  /*1b70*/  FFMA R19, R63, R32.reuse, R59 ;  /* 0x000000203f137223 */ /* 0x082fe4000000003b */
[-C--:B------:R-:W-:Y:S01]  /*1b80*/  FFMA R13, R57, R32.reuse, R13 ;  /* 0x00000020390d7223 */ /* 0x080fe2000000000d */
[----:B------:R-:W-:Y:S01]  /*1b90*/  LDS R63, [R9.X4+0x1ea0] ;  /* 0x001ea000093f7984 */ /* 0x000fe20000004800 */
[-C--:B------:R-:W-:Y:S02]  /*1ba0*/  FFMA R11, R49, R32.reuse, R11 ;  /* 0x00000020310b7223 */ /* 0x080fe4000000000b */
[----:B------:R-:W-:Y:S01]  /*1bb0*/  FFMA R53, R53, R32, R14 ;  /* 0x0000002035357223 */ /* 0x000fe2000000000e */
[----:B------:R-:W1:Y:S01]  /*1bc0*/  LDS R49, [R9.X4+0x1ca8] ;  /* 0x001ca80009317984 */ /* 0x000e620000004800 */
[----:B------:R-:W-:-:S02]  /*1bd0*/  FFMA R58, R47, R28, R58 ;  /* 0x0000001c2f3a7223 */ /* 0x000fc4000000003a */
[-C--:B------:R-:W-:Y:S01]  /*1be0*/  FFMA R42, R51, R28.reuse, R42 ;  /* 0x0000001c332a7223 */ /* 0x080fe2000000002a */
[----:B------:R-:W5:Y:S01]  /*1bf0*/  LDS R14, [R9.X4+0x1ce0] ;  /* 0x001ce000090e7984 */ /* 0x000f620000004800 */
[----:B------:R-:W-:Y:S02]  /*1c00*/  FFMA R44, R17, R28, R44 ;  /* 0x0000001c112c7223 */ /* 0x000fe4000000002c */
[----:B------:R-:W-:Y:S01]  /*1c10*/  FFMA R18, R47, R32, R18 ;  /* 0x000000202f127223 */ /* 0x000fe20000000012 */
[----:B------:R-:W-:Y:S01]  /*1c20*/  LDS R59, [R9.X4+0x24f8] ;  /* 0x0024f800093b7984 */ /* 0x000fe20000004800 */
[C---:B--2---:R-:W-:Y:S02]  /*1c30*/  FFMA R41, R46.reuse, R25, R41 ;  /* 0x000000192e297223 */ /* 0x044fe40000000029 */
[C---:B------:R-:W-:Y:S01]  /*1c40*/  FFMA R43, R46.reuse, R37, R43 ;  /* 0x000000252e2b7223 */ /* 0x040fe2000000002b */
[----:B------:R-:W-:Y:S01]  /*1c50*/  LDS R47, [R9.X4+0x1ed8] ;  /* 0x001ed800092f7984 */ /* 0x000fe20000004800 */
[----:B------:R-:W-:-:S02]  /*1c60*/  FFMA R45, R46, R29, R45 ;  /* 0x0000001d2e2d7223 */ /* 0x000fc4000000002d */
[----:B------:R-:W-:Y:S01]  /*1c70*/  FFMA R51, R51, R32, R21 ;  /* 0x0000002033337223 */ /* 0x000fe20000000015 */
[----:B------:R-:W-:Y:S01]  /*1c80*/  LDS R57, [R9.X4+0x2530] ;  /* 0x0025300009397984 */ /* 0x000fe20000004800 */
[----:B------:R-:W-:Y:S02]  /*1c90*/  FFMA R46, R46, R33, R19 ;  /* 0x000000212e2e7223 */ /* 0x000fe40000000013 */
[-C--:B---3--:R-:W-:Y:S01]  /*1ca0*/  FFMA R28, R12, R25.reuse, R23 ;  /* 0x000000190c1c7223 */ /* 0x088fe20000000017 */
[----:B------:R-:W-:Y:S01]  /*1cb0*/  LDS R21, [R9.X4+0x1f48] ;  /* 0x001f480009157984 */ /* 0x000fe20000004800 */
[-C--:B------:R-:W-:Y:S02]  /*1cc0*/  FFMA R48, R22, R25.reuse, R48 ;  /* 0x0000001916307223 */ /* 0x080fe40000000030 */
[C---:B----4-:R-:W-:Y:S01]  /*1cd0*/  FFMA R64, R36.reuse, R25, R64 ;  /* 0x0000001924407223 */ /* 0x050fe20000000040 */
[----:B------:R-:W2:Y:S01]  /*1ce0*/  LDS R23, [R9.X4+0x1f10] ;  /* 0x001f100009177984 */ /* 0x000ea20000004800 */
[----:B------:R-:W-:-:S02]  /*1cf0*/  FFMA R66, R36, R37, R66 ;  /* 0x0000002524427223 */ /* 0x000fc40000000042 */
[C---:B------:R-:W-:Y:S01]  /*1d00*/  FFMA R68, R36.reuse, R29, R68 ;  /* 0x0000001d24447223 */ /* 0x040fe20000000044 */
[----:B------:R-:W3:Y:S01]  /*1d10*/  LDS R19, [R9.X4+0x1f80] ;  /* 0x001f800009137984 */ /* 0x000ee20000004800 */
[----:B------:R-:W-:Y:S02]  /*1d20*/  FFMA R36, R36, R33, R13 ;  /* 0x0000002124247223 */ /* 0x000fe4000000000d */
[C---:B------:R-:W-:Y:S01]  /*1d30*/  FFMA R50, R22.reuse, R37, R50 ;  /* 0x0000002516327223 */ /* 0x040fe20000000032 */
[----:B------:R-:W4:Y:S01]  /*1d40*/  LDS R13, [R9.X4+0x1fb8] ;  /* 0x001fb800090d7984 */ /* 0x000f220000004800 */
[C---:B------:R-:W-:Y:S02]  /*1d50*/  FFMA R52, R22.reuse, R29, R52 ;  /* 0x0000001d16347223 */ /* 0x040fe40000000034 */
[----:B------:R-:W-:Y:S02]  /*1d60*/  FFMA R22, R22, R33, R11 ;  /* 0x0000002116167223 */ /* 0x000fe4000000000b */
[----:B------:R-:W3:Y:S01]  /*1d70*/  LDS R11, [R9.X4+0x1ff0] ;  /* 0x001ff000090b7984 */ /* 0x000ee20000004800 */
[----:B------:R-:W-:-:S02]  /*1d80*/  FFMA R17, R17, R32, R55 ;  /* 0x0000002011117223 */ /* 0x000fc40000000037 */
[C---:B------:R-:W-:Y:S01]  /*1d90*/  FFMA R61, R12.reuse, R37, R61 ;  /* 0x000000250c3d7223 */ /* 0x040fe2000000003d */
[----:B------:R-:W-:Y:S01]  /*1da0*/  LDS R55, [R9.X4+0x2568] ;  /* 0x0025680009377984 */ /* 0x000fe20000004800 */
[C---:B------:R-:W-:Y:S02]  /*1db0*/  FFMA R60, R12.reuse, R29, R60 ;  /* 0x0000001d0c3c7223 */ /* 0x040fe4000000003c */
[----:B------:R-:W-:Y:S02]  /*1dc0*/  FFMA R12, R12, R33, R53 ;  /* 0x000000210c0c7223 */ /* 0x000fe40000000035 */
[-C--:B0-----:R-:W-:Y:S02]  /*1dd0*/  FFMA R54, R20, R25.reuse, R54 ;  /* 0x0000001914367223 */ /* 0x081fe40000000036 */
[-C--:B-1----:R-:W-:Y:S02]  /*1de0*/  FFMA R62, R49, R25.reuse, R62 ;  /* 0x00000019313e7223 */ /* 0x082fe4000000003e */
[----:B-----5:R-:W-:-:S02]  /*1df0*/  FFMA R25, R14, R25, R16 ;  /* 0x000000190e197223 */ /* 0x020fc40000000010 */
[C---:B------:R-:W-:Y:S01]  /*1e00*/  FFMA R56, R20.reuse, R37, R56 ;  /* 0x0000002514387223 */ /* 0x040fe20000000038 */
[----:B------:R-:W-:Y:S01]  /*1e10*/  LDS R16, [R9.X4+0x21e8] ;  /* 0x0021e80009107984 */ /* 0x000fe20000004800 */
[-C--:B------:R-:W-:Y:S02]  /*1e20*/  FFMA R58, R20, R29.reuse, R58 ;  /* 0x0000001d143a7223 */ /* 0x080fe4000000003a */
[CC--:B------:R-:W-:Y:S02]  /*1e30*/  FFMA R42, R49.reuse, R29.reuse, R42 ;  /* 0x0000001d312a7223 */ /* 0x0c0fe4000000002a */
[----:B------:R-:W-:Y:S02]  /*1e40*/  FFMA R44, R14, R29, R44 ;  /* 0x0000001d0e2c7223 */ /* 0x000fe4000000002c */
[-C--:B------:R-:W-:Y:S02]  /*1e50*/  FFMA R20, R20, R33.reuse, R18 ;  /* 0x0000002114147223 */ /* 0x080fe40000000012 */
[-C--:B------:R-:W-:Y:S01]  /*1e60*/  FFMA R32, R49, R33.reuse, R51 ;  /* 0x0000002131207223 */ /* 0x080fe20000000033 */
[----:B------:R-:W-:Y:S01]  /*1e70*/  LDS R18, [R9.X4+0x21b0] ;  /* 0x0021b00009127984 */ /* 0x000fe20000004800 */
[----:B------:R-:W-:-:S02]  /*1e80*/  FFMA R17, R14, R33, R17 ;  /* 0x000000210e117223 */ /* 0x000fc40000000011 */
[C---:B------:R-:W-:Y:S01]  /*1e90*/  FFMA R28, R63.reuse, R26, R28 ;  /* 0x0000001a3f1c7223 */ /* 0x040fe2000000001c */
[----:B------:R-:W-:Y:S01]  /*1ea0*/  LDS R51, [R9.X4+0x25d8] ;  /* 0x0025d80009337984 */ /* 0x000fe20000004800 */
[C---:B------:R-:W-:Y:S02]  /*1eb0*/  FFMA R61, R63.reuse, R38, R61 ;  /* 0x000000263f3d7223 */ /* 0x040fe4000000003d */
[----:B------:R-:W-:Y:S02]  /*1ec0*/  FFMA R60, R63, R30, R60 ;  /* 0x0000001e3f3c7223 */ /* 0x000fe4000000003c */
[-C--:B--2---:R-:W-:Y:S02]  /*1ed0*/  FFMA R33, R23, R34.reuse, R36 ;  /* 0x0000002217217223 */ /* 0x084fe40000000024 */
[----:B------:R-:W-:Y:S01]  /*1ee0*/  FFMA R15, R14, R37, R15 ;  /* 0x000000250e0f7223 */ /* 0x000fe2000000000f */
[----:B------:R-:W0:Y:S01]  /*1ef0*/  LDS R36, [R9.X4+0x2290] ;  /* 0x0022900009247984 */ /* 0x000e220000004800 */
[----:B------:R-:W-:-:S02]  /*1f00*/  FFMA R63, R63, R34, R12 ;  /* 0x000000223f3f7223 */ /* 0x000fc4000000000c */
[-C--:B------:R-:W-:Y:S01]  /*1f10*/  FFMA R41, R47, R26.reuse, R41 ;  /* 0x0000001a2f297223 */ /* 0x080fe20000000029 */
[----:B------:R-:W1:Y:S01]  /*1f20*/  LDS R14, [R9.X4+0x2220] ;  /* 0x00222000090e7984 */ /* 0x000e620000004800 */
[-C--:B------:R-:W-:Y:S02]  /*1f30*/  FFMA R64, R23, R26.reuse, R64 ;  /* 0x0000001a17407223 */ /* 0x080fe40000000040 */
[-C--:B------:R-:W-:Y:S01]  /*1f40*/  FFMA R48, R21, R26.reuse, R48 ;  /* 0x0000001a15307223 */ /* 0x080fe20000000030 */
[----:B------:R-:W2:Y:S01]  /*1f50*/  LDS R12, [R9.X4+0x2258] ;  /* 0x00225800090c7984 */ /* 0x000ea20000004800 */
[-C--:B---3--:R-:W-:Y:S02]  /*1f60*/  FFMA R54, R19, R26.reuse, R54 ;  /* 0x0000001a13367223 */ /* 0x088fe40000000036 */
[----:B----4-:R-:W-:Y:S02]  /*1f70*/  FFMA R62, R13, R26, R62 ;  /* 0x0000001a0d3e7223 */ /* 0x010fe4000000003e */
[----:B------:R-:W-:-:S02]  /*1f80*/  FFMA R45, R47, R30, R45 ;  /* 0x0000001e2f2d7223 */ /* 0x000fc4000000002d */
[-C--:B------:R-:W-:Y:S02]  /*1f90*/  FFMA R68, R23, R30.reuse, R68 ;  /* 0x0000001e17447223 */ /* 0x080fe40000000044 */
[-C--:B------:R-:W-:Y:S02]  /*1fa0*/  FFMA R52, R21, R30.reuse, R52 ;  /* 0x0000001e15347223 */ /* 0x080fe40000000034 */
[-C--:B------:R-:W-:Y:S02]  /*1fb0*/  FFMA R58, R19, R30.reuse, R58 ;  /* 0x0000001e133a7223 */ /* 0x080fe4000000003a */
[----:B------:R-:W-:Y:S02]  /*1fc0*/  FFMA R42, R13, R30, R42 ;  /* 0x0000001e0d2a7223 */ /* 0x000fe4000000002a */
[C---:B------:R-:W-:Y:S02]  /*1fd0*/  FFMA R26, R11.reuse, R26, R25 ;  /* 0x0000001a0b1a7223 */ /* 0x040fe40000000019 */
[----:B------:R-:W-:Y:S01]  /*1fe0*/  FFMA R44, R11, R30, R44 ;  /* 0x0000001e0b2c7223 */ /* 0x000fe2000000002c */
[----:B------:R-:W3:Y:S04]  /*1ff0*/  LDS R25, [R9.X4+0x22c8] ;  /* 0x0022c80009197984 */ /* 0x000ee80000004800 */
[----:B------:R-:W4:Y:S01]  /*2000*/  LDS R30, [R9.X4+0x2300] ;  /* 0x00230000091e7984 */ /* 0x000f220000004800 */
[----:B------:R-:W-:-:S02]  /*2010*/  FFMA R24, R49, R37, R24 ;  /* 0x0000002531187223 */ /* 0x000fc40000000018 */
[C---:B------:R-:W-:Y:S02]  /*2020*/  FFMA R56, R19.reuse, R38, R56 ;  /* 0x0000002613387223 */ /* 0x040fe40000000038 */
[----:B------:R-:W-:Y:S02]  /*2030*/  FFMA R20, R19, R34, R20 ;  /* 0x0000002213147223 */ /* 0x000fe40000000014 */
[C---:B------:R-:W-:Y:S02]  /*2040*/  FFMA R43, R47.reuse, R38, R43 ;  /* 0x000000262f2b7223 */ /* 0x040fe4000000002b */
[----:B------:R-:W-:Y:S02]  /*2050*/  FFMA R37, R47, R34, R46 ;  /* 0x000000222f257223 */ /* 0x000fe4000000002e */
[-C--:B------:R-:W-:Y:S01]  /*2060*/  FFMA R66, R23, R38.reuse, R66 ;  /* 0x0000002617427223 */ /* 0x080fe20000000042 */
[----:B------:R-:W-:Y:S01]  /*2070*/  LDS R47, [R9.X4+0x25a0] ;  /* 0x0025a000092f7984 */ /* 0x000fe20000004800 */
[----:B------:R-:W-:-:S02]  /*2080*/  FFMA R50, R21, R38, R50 ;  /* 0x0000002615327223 */ /* 0x000fc40000000032 */
[----:B------:R-:W-:Y:S02]  /*2090*/  FFMA R29, R21, R34, R22 ;  /* 0x00000022151d7223 */ /* 0x000fe40000000016 */
[C---:B------:R-:W-:Y:S02]  /*20a0*/  FFMA R24, R13.reuse, R38, R24 ;  /* 0x000000260d187223 */ /* 0x040fe40000000018 */
[----:B------:R-:W-:Y:S02]  /*20b0*/  FFMA R32, R13, R34, R32 ;  /* 0x000000220d207223 */ /* 0x000fe40000000020 */
[C---:B0-----:R-:W-:Y:S02]  /*20c0*/  FFMA R54, R36.reuse, R27, R54 ;  /* 0x0000001b24367223 */ /* 0x041fe40000000036 */
[C---:B------:R-:W-:Y:S02]  /*20d0*/  FFMA R56, R36.reuse, R39, R56 ;  /* 0x0000002724387223 */ /* 0x040fe40000000038 */
[----:B------:R-:W-:-:S02]  /*20e0*/  FFMA R58, R36, R31, R58 ;  /* 0x0000001f243a7223 */ /* 0x000fc4000000003a */
[C---:B------:R-:W-:Y:S02]  /*20f0*/  FFMA R38, R11.reuse, R38, R15 ;  /* 0x000000260b267223 */ /* 0x040fe4000000000f */
[----:B------:R-:W-:Y:S02]  /*2100*/  FFMA R34, R11, R34, R17 ;  /* 0x000000220b227223 */ /* 0x000fe40000000011 */
[C---:B------:R-:W-:Y:S01]  /*2110*/  FFMA R28, R18.reuse, R27, R28 ;  /* 0x0000001b121c7223 */ /* 0x040fe2000000001c */
[----:B------:R-:W-:Y:S01]  /*2120*/  LDS R11, [R9.X4+0x2610] ;  /* 0x00261000090b7984 */ /* 0x000fe20000004800 */
[C---:B------:R-:W-:Y:S02]  /*2130*/  FFMA R61, R18.reuse, R39, R61 ;  /* 0x00000027123d7223 */ /* 0x040fe4000000003d */
[C---:B------:R-:W-:Y:S02]  /*2140*/  FFMA R60, R18.reuse, R31, R60 ;  /* 0x0000001f123c7223 */ /* 0x040fe4000000003c */
[----:B------:R-:W-:-:S02]  /*2150*/  FFMA R63, R18, R35, R63 ;  /* 0x00000023123f7223 */ /* 0x000fc4000000003f */
[C---:B------:R-:W-:Y:S02]  /*2160*/  FFMA R41, R16.reuse, R27, R41 ;  /* 0x0000001b10297223 */ /* 0x040fe40000000029 */
[C---:B------:R-:W-:Y:S02]  /*2170*/  FFMA R43, R16.reuse, R39, R43 ;  /* 0x00000027102b7223 */ /* 0x040fe4000000002b */
[C---:B------:R-:W-:Y:S02]  /*2180*/  FFMA R45, R16.reuse, R31, R45 ;  /* 0x0000001f102d7223 */ /* 0x040fe4000000002d */
[----:B------:R-:W-:Y:S02]  /*2190*/  FFMA R37, R16, R35, R37 ;  /* 0x0000002310257223 */ /* 0x000fe40000000025 */
[C---:B-1----:R-:W-:Y:S01]  /*21a0*/  FFMA R64, R14.reuse, R27, R64 ;  /* 0x0000001b0e407223 */ /* 0x042fe20000000040 */
[----:B------:R-:W0:Y:S01]  /*21b0*/  LDS.128 R16, [R4+0x6a30] ;  /* 0x006a300004107984 */ /* 0x000e220000000c00 */
[----:B------:R-:W-:-:S02]  /*21c0*/  FFMA R66, R14, R39, R66 ;  /* 0x000000270e427223 */ /* 0x000fc40000000042 */
[C---:B------:R-:W-:Y:S02]  /*21d0*/  FFMA R68, R14.reuse, R31, R68 ;  /* 0x0000001f0e447223 */ /* 0x040fe40000000044 */
[----:B------:R-:W-:Y:S02]  /*21e0*/  FFMA R33, R14, R35, R33 ;  /* 0x000000230e217223 */ /* 0x000fe40000000021 */
[C---:B--2---:R-:W-:Y:S02]  /*21f0*/  FFMA R48, R12.reuse, R27, R48 ;  /* 0x0000001b0c307223 */ /* 0x044fe40000000030 */
[C---:B------:R-:W-:Y:S02]  /*2200*/  FFMA R50, R12.reuse, R39, R50 ;  /* 0x000000270c327223 */ /* 0x040fe40000000032 */
[C---:B------:R-:W-:Y:S02]  /*2210*/  FFMA R52, R12.reuse, R31, R52 ;  /* 0x0000001f0c347223 */ /* 0x040fe40000000034 */
[----:B------:R-:W-:-:S02]  /*2220*/  FFMA R29, R12, R35, R29 ;  /* 0x000000230c1d7223 */ /* 0x000fc4000000001d */
[----:B------:R-:W-:Y:S01]  /*2230*/  FFMA R36, R36, R35, R20 ;  /* 0x0000002324247223 */ /* 0x000fe20000000014 */
[----:B------:R-:W1:Y:S01]  /*2240*/  LDS.128 R12, [R4+0x6230] ;  /* 0x00623000040c7984 */ /* 0x000e620000000c00 */
[C---:B---3--:R-:W-:Y:S02]  /*2250*/  FFMA R62, R25.reuse, R27, R62 ;  /* 0x0000001b193e7223 */ /* 0x048fe4000000003e */
[C---:B------:R-:W-:Y:S01]  /*2260*/  FFMA R53, R25.reuse, R39, R24 ;  /* 0x0000002719357223 */ /* 0x040fe20000000018 */
[----:B------:R-:W2:Y:S01]  /*2270*/  LDS.128 R20, [R4+0x62b0] ;  /* 0x0062b00004147984 */ /* 0x000ea20000000c00 */
[C---:B------:R-:W-:Y:S02]  /*2280*/  FFMA R42, R25.reuse, R31, R42 ;  /* 0x0000001f192a7223 */ /* 0x040fe4000000002a */
[----:B------:R-:W-:Y:S02]  /*2290*/  FFMA R32, R25, R35, R32 ;  /* 0x0000002319207223 */ /* 0x000fe40000000020 */
[----:B----4-:R-:W-:-:S02]  /*22a0*/  FFMA R46, R30, R27, R26 ;  /* 0x0000001b1e2e7223 */ /* 0x010fc4000000001a */
[----:B------:R-:W3:Y:S01]  /*22b0*/  LDS.128 R24, [R4+0x6ab0] ;  /* 0x006ab00004187984 */ /* 0x000ee20000000c00 */
[C---:B------:R-:W-:Y:S02]  /*22c0*/  FFMA R39, R30.reuse, R39, R38 ;  /* 0x000000271e277223 */ /* 0x040fe40000000026 */
[C---:B------:R-:W-:Y:S01]  /*22d0*/  FFMA R44, R30.reuse, R31, R44 ;  /* 0x0000001f1e2c7223 */ /* 0x040fe2000000002c */
[----:B------:R-:W-:Y:S01]  /*22e0*/  LDS R38, [R9.X4+0x2840] ;  /* 0x0028400009267984 */ /* 0x000fe20000004800 */
[----:B------:R-:W-:-:S03]  /*22f0*/  FFMA R49, R30, R35, R34 ;  /* 0x000000231e317223 */ /* 0x000fc60000000022 */
[----:B------:R-:W4:Y:S01]  /*2300*/  LDS R30, [R9.X4+0x27d0] ;  /* 0x0027d000091e7984 */ /* 0x000f220000004800 */
[C---:B0-----:R-:W-:Y:S02]  /*2310*/  FFMA R35, R16.reuse, R11, R39 ;  /* 0x0000000b10237223 */ /* 0x041fe40000000027 */
[----:B------:R-:W-:Y:S02]  /*2320*/  FFMA R61, R65, R16, R61 ;  /* 0x00000010413d7223 */ /* 0x000fe4000000003d */
[C---:B------:R-:W-:Y:S02]  /*2330*/  FFMA R43, R16.reuse, R59, R43 ;  /* 0x0000003b102b7223 */ /* 0x040fe4000000002b */
[C---:B------:R-:W-:Y:S02]  /*2340*/  FFMA R66, R16.reuse, R57, R66 ;  /* 0x0000003910427223 */ /* 0x040fe40000000042 */
[C---:B------:R-:W-:Y:S02]  /*2350*/  FFMA R50, R16.reuse, R55, R50 ;  /* 0x0000003710327223 */ /* 0x040fe40000000032 */
[----:B------:R-:W-:-:S02]  /*2360*/  FFMA R56, R16, R47, R56 ;  /* 0x0000002f10387223 */ /* 0x000fc40000000038 */
[----:B------:R-:W-:Y:S02]  /*2370*/  FFMA R53, R16, R51, R53 ;  /* 0x0000003310357223 */ /* 0x000fe40000000035 */
[C---:B-1----:R-:W-:Y:S02]  /*2380*/  FFMA R34, R12.reuse, R11, R46 ;  /* 0x0000000b0c227223 */ /* 0x042fe4000000002e */
[----:B------:R-:W-:Y:S01]  /*2390*/  FFMA R31, R12, R65, R28 ;  /* 0x000000410c1f7223 */ /* 0x000fe2000000001c */
[----:B------:R-:W0:Y:S01]  /*23a0*/  LDS R46, [R9.X4+0x2808] ;  /* 0x00280800092e7984 */ /* 0x000e220000004800 */
[-C--:B--2---:R-:W-:Y:S02]  /*23b0*/  FFMA R60, R65, R20.reuse, R60 ;  /* 0x00000014413c7223 */ /* 0x084fe4000000003c */
[-C--:B------:R-:W-:Y:S01]  /*23c0*/  FFMA R45, R59, R20.reuse, R45 ;  /* 0x000000143b2d7223 */ /* 0x080fe2000000002d */
[----:B------:R-:W-:Y:S01]  /*23d0*/  LDS R28, [R9.X4+0x28b0] ;  /* 0x0028b000091c7984 */ /* 0x000fe20000004800 */
[----:B------:R-:W-:-:S02]  /*23e0*/  FFMA R68, R57, R20, R68 ;  /* 0x0000001439447223 */ /* 0x000fc40000000044 */
[-C--:B------:R-:W-:Y:S02]  /*23f0*/  FFMA R52, R55, R20.reuse, R52 ;  /* 0x0000001437347223 */ /* 0x080fe40000000034 */
[-C--:B------:R-:W-:Y:S02]  /*2400*/  FFMA R58, R47, R20.reuse, R58 ;  /* 0x000000142f3a7223 */ /* 0x080fe4000000003a */
[-C--:B------:R-:W-:Y:S02]  /*2410*/  FFMA R42, R51, R20.reuse, R42 ;  /* 0x00000014332a7223 */ /* 0x080fe4000000002a */
[----:B------:R-:W-:Y:S02]  /*2420*/  FFMA R44, R11, R20, R44 ;  /* 0x000000140b2c7223 */ /* 0x000fe4000000002c */
[----:B---3--:R-:W-:Y:S01]  /*2430*/  FFMA R39, R65, R24, R63 ;  /* 0x0000001841277223 */ /* 0x008fe2000000003f */
[----:B------:R-:W1:Y:S01]  /*2440*/  LDS R20, [R9.X4+0x2878] ;  /* 0x0028780009147984 */ /* 0x000e620000004800 */
[----:B------:R-:W-:-:S02]  /*2450*/  FFMA R41, R12, R59, R41 ;  /* 0x0000003b0c297223 */ /* 0x000fc40000000029 */
[C---:B------:R-:W-:Y:S01]  /*2460*/  FFMA R64, R12.reuse, R57, R64 ;  /* 0x000000390c407223 */ /* 0x040fe20000000040 */
[----:B------:R-:W-:Y:S01]  /*2470*/  LDS R65, [R9.X4+0x3138] ;  /* 0x0031380009417984 */ /* 0x000fe20000004800 */
[C---:B------:R-:W-:Y:S02]  /*2480*/  FFMA R48, R12.reuse, R55, R48 ;  /* 0x000000370c307223 */ /* 0x040fe40000000030 */
[C---:B------:R-:W-:Y:S01]  /*2490*/  FFMA R54, R12.reuse, R47, R54 ;  /* 0x0000002f0c367223 */ /* 0x040fe20000000036 */
[----:B------:R-:W-:Y:S01]  /*24a0*/  LDS R63, [R9.X4+0x3170] ;  /* 0x00317000093f7984 */ /* 0x000fe20000004800 */
[----:B------:R-:W-:Y:S02]  /*24b0*/  FFMA R62, R12, R51, R62 ;  /* 0x000000330c3e7223 */ /* 0x000fe4000000003e */
[----:B------:R-:W-:Y:S01]  /*24c0*/  FFMA R16, R47, R24, R36 ;  /* 0x000000182f107223 */ /* 0x000fe20000000024 */
[----:B------:R-:W2:Y:S01]  /*24d0*/  LDS R12, [R9.X4+0x28e8] ;  /* 0x0028e800090c7984 */ /* 0x000ea20000004800 */
[----:B----4-:R-:W-:-:S02]  /*24e0*/  FFMA R31, R30, R13, R31 ;  /* 0x0000000d1e1f7223 */ /* 0x010fc4000000001f */
[C---:B------:R-:W-:Y:S01]  /*24f0*/  FFMA R61, R30.reuse, R17, R61 ;  /* 0x000000111e3d7223 */ /* 0x040fe2000000003d */
[----:B------:R-:W3:Y:S01]  /*2500*/  LDS R36, [R9.X4+0x2920] ;  /* 0x0029200009247984 */ /* 0x000ee20000004800 */
[C---:B------:R-:W-:Y:S02]  /*2510*/  FFMA R60, R30.reuse, R21, R60 ;  /* 0x000000151e3c7223 */ /* 0x040fe4000000003c */
[-C--:B------:R-:W-:Y:S01]  /*2520*/  FFMA R51, R51, R24.reuse, R32 ;  /* 0x0000001833337223 */ /* 0x080fe20000000020 */
[----:B------:R-:W-:Y:S01]  /*2530*/  LDS R47, [R9.X4+0x2b18] ;  /* 0x002b1800092f7984 */ /* 0x000fe20000004800 */
[----:B------:R-:W-:Y:S02]  /*2540*/  FFMA R30, R30, R25, R39 ;  /* 0x000000191e1e7223 */ /* 0x000fe40000000027 */
[-C--:B------:R-:W-:Y:S01]  /*2550*/  FFMA R32, R11, R24.reuse, R49 ;  /* 0x000000180b207223 */ /* 0x080fe20000000031 */
[----:B------:R-:W4:Y:S04]  /*2560*/  LDS R39, [R9.X4+0x2b88] ;  /* 0x002b880009277984 */ /* 0x000f280000004800 */
[----:B------:R-:W5:Y:S01]  /*2570*/  LDS R49, [R9.X4+0x2ae0] ;  /* 0x002ae00009317984 */ /* 0x000f620000004800 */
[----:B------:R-:W-:-:S02]  /*2580*/  FFMA R37, R59, R24, R37 ;  /* 0x000000183b257223 */ /* 0x000fc40000000025 */
[-C--:B------:R-:W-:Y:S01]  /*2590*/  FFMA R33, R57, R24.reuse, R33 ;  /* 0x0000001839217223 */ /* 0x080fe20000000021 */
[----:B------:R-:W4:Y:S01]  /*25a0*/  LDS R11, [R9.X4+0x2b50] ;  /* 0x002b5000090b7984 */ /* 0x000f220000004800 */
[----:B------:R-:W-:Y:S02]  /*25b0*/  FFMA R29, R55, R24, R29 ;  /* 0x00000018371d7223 */ /* 0x000fe4000000001d */
[C---:B0-----:R-:W-:Y:S01]  /*25c0*/  FFMA R41, R46.reuse, R13, R41 ;  /* 0x0000000d2e297223 */ /* 0x041fe20000000029 */
[----:B------:R-:W-:Y:S01]  /*25d0*/  LDS R55, [R9.X4+0x3100] ;  /* 0x0031000009377984 */ /* 0x000fe20000004800 */
[C---:B------:R-:W-:Y:S02]  /*25e0*/  FFMA R43, R46.reuse, R17, R43 ;  /* 0x000000112e2b7223 */ /* 0x040fe4000000002b */
[----:B------:R-:W-:Y:S01]  /*25f0*/  FFMA R45, R46, R21, R45 ;  /* 0x000000152e2d7223 */ /* 0x000fe2000000002d */
[----:B------:R-:W-:Y:S01]  /*2600*/  LDS R59, [R9.X4+0x31a8] ;  /* 0x0031a800093b7984 */ /* 0x000fe20000004800 */
[----:B------:R-:W-:-:S02]  /*2610*/  FFMA R64, R38, R13, R64 ;  /* 0x0000000d26407223 */ /* 0x000fc40000000040 */
[C---:B------:R-:W-:Y:S01]  /*2620*/  FFMA R66, R38.reuse, R17, R66 ;  /* 0x0000001126427223 */ /* 0x040fe20000000042 */
[----:B------:R-:W-:Y:S01]  /*2630*/  LDS R57, [R9.X4+0x31e0] ;  /* 0x0031e00009397984 */ /* 0x000fe20000004800 */
[----:B------:R-:W-:Y:S02]  /*2640*/  FFMA R68, R38, R21, R68 ;  /* 0x0000001526447223 */ /* 0x000fe40000000044 */
[C---:B-1----:R-:W-:Y:S02]  /*2650*/  FFMA R48, R20.reuse, R13, R48 ;  /* 0x0000000d14307223 */ /* 0x042fe40000000030 */
[C---:B------:R-:W-:Y:S02]  /*2660*/  FFMA R50, R20.reuse, R17, R50 ;  /* 0x0000001114327223 */ /* 0x040fe40000000032 */
[----:B------:R-:W-:Y:S02]  /*2670*/  FFMA R52, R20, R21, R52 ;  /* 0x0000001514347223 */ /* 0x000fe40000000034 */
[----:B------:R-:W-:-:S02]  /*2680*/  FFMA R46, R46, R25, R37 ;  /* 0x000000192e2e7223 */ /* 0x000fc40000000025 */
[-C--:B------:R-:W-:Y:S01]  /*2690*/  FFMA R38, R38, R25.reuse, R33 ;  /* 0x0000001926267223 */ /* 0x080fe20000000021 */
[----:B------:R-:W0:Y:S01]  /*26a0*/  LDS R37, [R9.X4+0x2bc0] ;  /* 0x002bc00009257984 */ /* 0x000e220000004800 */
[----:B------:R-:W-:Y:S02]  /*26b0*/  FFMA R20, R20, R25, R29 ;  /* 0x0000001914147223 */ /* 0x000fe4000000001d */
[-C--:B------:R-:W-:Y:S01]  /*26c0*/  FFMA R54, R28, R13.reuse, R54 ;  /* 0x0000000d1c367223 */ /* 0x080fe20000000036 */
[----:B------:R-:W1:Y:S01]  /*26d0*/  LDS R33, [R9.X4+0x2bf8] ;  /* 0x002bf80009217984 */ /* 0x000e620000004800 */
[----:B--2---:R-:W-:Y:S02]  /*26e0*/  FFMA R62, R12, R13, R62 ;  /* 0x0000000d0c3e7223 */ /* 0x004fe4000000003e */
[C---:B------:R-:W-:Y:S01]  /*26f0*/  FFMA R56, R28.reuse, R17, R56 ;  /* 0x000000111c387223 */ /* 0x040fe20000000038 */
[----:B------:R-:W2:Y:S01]  /*2700*/  LDS R29, [R9.X4+0x2c30] ;  /* 0x002c3000091d7984 */ /* 0x000ea20000004800 */
[----:B------:R-:W-:-:S02]  /*2710*/  FFMA R58, R28, R21, R58 ;  /* 0x000000151c3a7223 */ /* 0x000fc4000000003a */
[C---:B------:R-:W-:Y:S02]  /*2720*/  FFMA R24, R12.reuse, R17, R53 ;  /* 0x000000110c187223 */ /* 0x040fe40000000035 */
[----:B------:R-:W-:Y:S02]  /*2730*/  FFMA R42, R12, R21, R42 ;  /* 0x000000150c2a7223 */ /* 0x000fe4000000002a */
[C---:B---3--:R-:W-:Y:S02]  /*2740*/  FFMA R13, R36.reuse, R13, R34 ;  /* 0x0000000d240d7223 */ /* 0x048fe40000000022 */
[C---:B------:R-:W-:Y:S01]  /*2750*/  FFMA R35, R36.reuse, R17, R35 ;  /* 0x0000001124237223 */ /* 0x040fe20000000023 */
[----:B------:R-:W-:Y:S01]  /*2760*/  LDS R34, [R9.X4+0x2e28] ;  /* 0x002e280009227984 */ /* 0x000fe20000004800 */
[----:B------:R-:W-:Y:S02]  /*2770*/  FFMA R44, R36, R21, R44 ;  /* 0x00000015242c7223 */ /* 0x000fe4000000002c */
[----:B------:R-:W-:-:S02]  /*2780*/  FFMA R28, R28, R25, R16 ;  /* 0x000000191c1c7223 */ /* 0x000fc40000000010 */
[-C--:B------:R-:W-:Y:S01]  /*2790*/  FFMA R12, R12, R25.reuse, R51 ;  /* 0x000000190c0c7223 */ /* 0x080fe20000000033 */
[----:B------:R-:W3:Y:S01]  /*27a0*/  LDS R16, [R9.X4+0x2df0] ;  /* 0x002df00009107984 */ /* 0x000ee20000004800 */
[----:B------:R-:W-:Y:S02]  /*27b0*/  FFMA R36, R36, R25, R32 ;  /* 0x0000001924247223 */ /* 0x000fe40000000020 */
[-C--:B----4-:R-:W-:Y:S01]  /*27c0*/  FFMA R25, R39, R26.reuse, R20 ;  /* 0x0000001a27197223 */ /* 0x090fe20000000014 */
[----:B------:R-:W-:Y:S01]  /*27d0*/  LDS R32, [R9.X4+0x2e60] ;  /* 0x002e600009207984 */ /* 0x000fe20000004800 */
[-C--:B-----5:R-:W-:Y:S02]  /*27e0*/  FFMA R21, R49, R26.reuse, R30 ;  /* 0x0000001a31157223 */ /* 0x0a0fe4000000001e */
[----:B------:R-:W-:Y:S01]  /*27f0*/  FFMA R17, R47, R26, R46 ;  /* 0x0000001a2f117223 */ /* 0x000fe2000000002e */
[----:B------:R-:W4:Y:S04]  /*2800*/  LDS R20, [R9.X4+0x2ed0] ;  /* 0x002ed00009147984 */ /* 0x000f280000004800 */
[----:B------:R-:W5:Y:S04]  /*2810*/  LDS R30, [R9.X4+0x2e98] ;  /* 0x002e9800091e7984 */ /* 0x000f680000004800 */
[----:B------:R-:W3:Y:S04]  /*2820*/  LDS R51, [R9.X4+0x2f08] ;  /* 0x002f080009337984 */ /* 0x000ee80000004800 */
[----:B------:R-:W3:Y:S01]  /*2830*/  LDS R46, [R9.X4+0x2f40] ;  /* 0x002f4000092e7984 */ /* 0x000ee20000004800 */
[----:B------:R-:W-:-:S02]  /*2840*/  FFMA R31, R49, R14, R31 ;  /* 0x0000000e311f7223 */ /* 0x000fc4000000001f */
[-C--:B------:R-:W-:Y:S02]  /*2850*/  FFMA R41, R47, R14.reuse, R41 ;  /* 0x0000000e2f297223 */ /* 0x080fe40000000029 */
[-C--:B------:R-:W-:Y:S02]  /*2860*/  FFMA R64, R11, R14.reuse, R64 ;  /* 0x0000000e0b407223 */ /* 0x080fe40000000040 */
[-C--:B------:R-:W-:Y:S02]  /*2870*/  FFMA R48, R39, R14.reuse, R48 ;  /* 0x0000000e27307223 */ /* 0x080fe40000000030 */
[-C--:B0-----:R-:W-:Y:S02]  /*2880*/  FFMA R54, R37, R14.reuse, R54 ;  /* 0x0000000e25367223 */ /* 0x081fe40000000036 */
[----:B-1----:R-:W-:Y:S02]  /*2890*/  FFMA R62, R33, R14, R62 ;  /* 0x0000000e213e7223 */ /* 0x002fe4000000003e */
[----:B------:R-:W-:-:S02]  /*28a0*/  FFMA R61, R49, R18, R61 ;  /* 0x00000012313d7223 */ /* 0x000fc4000000003d */
[----:B------:R-:W-:Y:S02]  /*28b0*/  FFMA R60, R49, R22, R60 ;  /* 0x00000016313c7223 */ /* 0x000fe4000000003c */
[C---:B------:R-:W-:Y:S01]  /*28c0*/  FFMA R66, R11.reuse, R18, R66 ;  /* 0x000000120b427223 */ /* 0x040fe20000000042 */
[----:B------:R-:W-:Y:S01]  /*28d0*/  LDS R49, [R9.X4+0x3218] ;  /* 0x0032180009317984 */ /* 0x000fe20000004800 */
[----:B------:R-:W-:Y:S02]  /*28e0*/  FFMA R68, R11, R22, R68 ;  /* 0x000000160b447223 */ /* 0x000fe40000000044 */
[C---:B------:R-:W-:Y:S02]  /*28f0*/  FFMA R56, R37.reuse, R18, R56 ;  /* 0x0000001225387223 */ /* 0x040fe40000000038 */
[C---:B------:R-:W-:Y:S02]  /*2900*/  FFMA R58, R37.reuse, R22, R58 ;  /* 0x00000016253a7223 */ /* 0x040fe4000000003a */
[----:B------:R-:W-:-:S02]  /*2910*/  FFMA R28, R37, R26, R28 ;  /* 0x0000001a251c7223 */ /* 0x000fc4000000001c */
[----:B--2---:R-:W-:Y:S02]  /*2920*/  FFMA R14, R29, R14, R13 ;  /* 0x0000000e1d0e7223 */ /* 0x004fe4000000000d */
[C---:B------:R-:W-:Y:S02]  /*2930*/  FFMA R43, R47.reuse, R18, R43 ;  /* 0x000000122f2b7223 */ /* 0x040fe4000000002b */
[----:B------:R-:W-:Y:S02]  /*2940*/  FFMA R45, R47, R22, R45 ;  /* 0x000000162f2d7223 */ /* 0x000fe4000000002d */
[----:B------:R-:W-:Y:S02]  /*2950*/  FFMA R11, R11, R26, R38 ;  /* 0x0000001a0b0b7223 */ /* 0x000fe40000000026 */
[C---:B------:R-:W-:Y:S02]  /*2960*/  FFMA R50, R39.reuse, R18, R50 ;  /* 0x0000001227327223 */ /* 0x040fe40000000032 */
[----:B------:R-:W-:-:S02]  /*2970*/  FFMA R52, R39, R22, R52 ;  /* 0x0000001627347223 */ /* 0x000fc40000000034 */
[C---:B------:R-:W-:Y:S02]  /*2980*/  FFMA R24, R33.reuse, R18, R24 ;  /* 0x0000001221187223 */ /* 0x040fe40000000018 */
[C---:B------:R-:W-:Y:S02]  /*2990*/  FFMA R42, R33.reuse, R22, R42 ;  /* 0x00000016212a7223 */ /* 0x040fe4000000002a */
[----:B------:R-:W-:Y:S02]  /*29a0*/  FFMA R12, R33, R26, R12 ;  /* 0x0000001a210c7223 */ /* 0x000fe4000000000c */
[C---:B------:R-:W-:Y:S02]  /*29b0*/  FFMA R13, R29.reuse, R18, R35 ;  /* 0x000000121d0d7223 */ /* 0x040fe40000000023 */
[----:B------:R-:W-:Y:S02]  /*29c0*/  FFMA R26, R29, R26, R36 ;  /* 0x0000001a1d1a7223 */ /* 0x000fe40000000024 */
[----:B------:R-:W0:Y:S01]  /*29d0*/  LDS.128 R36, [R4+0x6240] ;  /* 0x0062400004247984 */ /* 0x000e220000000c00 */
[----:B---3--:R-:W-:-:S02]  /*29e0*/  FFMA R18, R16, R15, R31 ;  /* 0x0000000f10127223 */ /* 0x008fc4000000001f */
[C---:B------:R-:W-:Y:S02]  /*29f0*/  FFMA R61, R16.reuse, R19, R61 ;  /* 0x00000013103d7223 */ /* 0x040fe4000000003d */
[----:B------:R-:W-:Y:S02]  /*2a00*/  FFMA R60, R16, R23, R60 ;  /* 0x00000017103c7223 */ /* 0x000fe4000000003c */
[C---:B----4-:R-:W-:Y:S02]  /*2a10*/  FFMA R54, R20.reuse, R15, R54 ;  /* 0x0000000f14367223 */ /* 0x050fe40000000036 */
[C---:B------:R-:W-:Y:S02]  /*2a20*/  FFMA R56, R20.reuse, R19, R56 ;  /* 0x0000001314387223 */ /* 0x040fe40000000038 */
[----:B------:R-:W-:Y:S02]  /*2a30*/  FFMA R58, R20, R23, R58 ;  /* 0x00000017143a7223 */ /* 0x000fe4000000003a */
[----:B------:R-:W-:-:S02]  /*2a40*/  FFMA R44, R29, R22, R44 ;  /* 0x000000161d2c7223 */ /* 0x000fc4000000002c */
[----:B------:R-:W-:Y:S02]  /*2a50*/  FFMA R16, R16, R27, R21 ;  /* 0x0000001b10107223 */ /* 0x000fe40000000015 */
[C---:B------:R-:W-:Y:S01]  /*2a60*/  FFMA R41, R34.reuse, R15, R41 ;  /* 0x0000000f22297223 */ /* 0x040fe20000000029 */
[----:B------:R-:W1:Y:S01]  /*2a70*/  LDS R21, [R9.X4+0x3250] ;  /* 0x0032500009157984 */ /* 0x000e620000004800 */
[C---:B------:R-:W-:Y:S02]  /*2a80*/  FFMA R43, R34.reuse, R19, R43 ;  /* 0x00000013222b7223 */ /* 0x040fe4000000002b */
[C---:B------:R-:W-:Y:S02]  /*2a90*/  FFMA R45, R34.reuse, R23, R45 ;  /* 0x00000017222d7223 */ /* 0x040fe4000000002d */
[----:B------:R-:W-:Y:S02]  /*2aa0*/  FFMA R17, R34, R27, R17 ;  /* 0x0000001b22117223 */ /* 0x000fe40000000011 */
[----:B------:R-:W-:-:S02]  /*2ab0*/  FFMA R64, R32, R15, R64 ;  /* 0x0000000f20407223 */ /* 0x000fc40000000040 */
[C---:B------:R-:W-:Y:S02]  /*2ac0*/  FFMA R66, R32.reuse, R19, R66 ;  /* 0x0000001320427223 */ /* 0x040fe40000000042 */
[C---:B------:R-:W-:Y:S02]  /*2ad0*/  FFMA R68, R32.reuse, R23, R68 ;  /* 0x0000001720447223 */ /* 0x040fe40000000044 */
[----:B------:R-:W-:Y:S02]  /*2ae0*/  FFMA R11, R32, R27, R11 ;  /* 0x0000001b200b7223 */ /* 0x000fe4000000000b */
[C---:B-----5:R-:W-:Y:S01]  /*2af0*/  FFMA R48, R30.reuse, R15, R48 ;  /* 0x0000000f1e307223 */ /* 0x060fe20000000030 */
[----:B------:R-:W2:Y:S01]  /*2b00*/  LDS.128 R32, [R4+0x6a40] ;  /* 0x006a400004207984 */ /* 0x000ea20000000c00 */
[C---:B------:R-:W-:Y:S02]  /*2b10*/  FFMA R50, R30.reuse, R19, R50 ;  /* 0x000000131e327223 */ /* 0x040fe40000000032 */
[----:B------:R-:W-:-:S02]  /*2b20*/  FFMA R52, R30, R23, R52 ;  /* 0x000000171e347223 */ /* 0x000fc40000000034 */
[-C--:B------:R-:W-:Y:S02]  /*2b30*/  FFMA R25, R30, R27.reuse, R25 ;  /* 0x0000001b1e197223 */ /* 0x080fe40000000019 */
[----:B------:R-:W-:Y:S02]  /*2b40*/  FFMA R20, R20, R27, R28 ;  /* 0x0000001b14147223 */ /* 0x000fe4000000001c */
[C---:B------:R-:W-:Y:S01]  /*2b50*/  FFMA R53, R51.reuse, R15, R62 ;  /* 0x0000000f33357223 */ /* 0x040fe2000000003e */
[----:B------:R-:W3:Y:S01]  /*2b60*/  LDS.128 R28, [R4+0x62c0] ;  /* 0x0062c000041c7984 */ /* 0x000ee20000000c00 */
[C---:B------:R-:W-:Y:S02]  /*2b70*/  FFMA R24, R51.reuse, R19, R24 ;  /* 0x0000001333187223 */ /* 0x040fe40000000018 */
[C---:B------:R-:W-:Y:S01]  /*2b80*/  FFMA R42, R51.reuse, R23, R42 ;  /* 0x00000017332a7223 */ /* 0x040fe2000000002a */
[----:B------:R-:W-:Y:S01]  /*2b90*/  LDS R62, [R9.X4+0x34b8] ;  /* 0x0034b800093e7984 */ /* 0x000fe20000004800 */
[----:B------:R-:W-:-:S02]  /*2ba0*/  FFMA R51, R51, R27, R12 ;  /* 0x0000001b33337223 */ /* 0x000fc4000000000c */
[C---:B------:R-:W-:Y:S02]  /*2bb0*/  FFMA R47, R46.reuse, R15, R14 ;  /* 0x0000000f2e2f7223 */ /* 0x040fe4000000000e */
[C---:B------:R-:W-:Y:S02]  /*2bc0*/  FFMA R22, R46.reuse, R19, R13 ;  /* 0x000000132e167223 */ /* 0x040fe4000000000d */
[----:B------:R-:W4:Y:S01]  /*2bd0*/  LDS.128 R12, [R4+0x6ac0] ;  /* 0x006ac000040c7984 */ /* 0x000f220000000c00 */
[C---:B------:R-:W-:Y:S02]  /*2be0*/  FFMA R44, R46.reuse, R23, R44 ;  /* 0x000000172e2c7223 */ /* 0x040fe4000000002c */
[----:B------:R-:W-:Y:S02]  /*2bf0*/  FFMA R19, R46, R27, R26 ;  /* 0x0000001b2e137223 */ /* 0x000fe4000000001a */
[C---:B0-----:R-:W-:Y:S01]  /*2c00*/  FFMA R23, R36.reuse, R55, R18 ;  /* 0x0000003724177223 */ /* 0x041fe20000000012 */
[----:B------:R-:W0:Y:S01]  /*2c10*/  LDS R46, [R9.X4+0x3448] ;  /* 0x00344800092e7984 */ /* 0x000e220000004800 */
[----:B------:R-:W-:-:S03]  /*2c20*/  FFMA R41, R36, R65, R41 ;  /* 0x0000004124297223 */ /* 0x000fc60000000029 */
[----:B------:R-:W5:Y:S01]  /*2c30*/  LDS R26, [R9.X4+0x3480] ;  /* 0x00348000091a7984 */ /* 0x000f620000004800 */
[----:B------:R-:W-:-:S03]  /*2c40*/  FFMA R64, R36, R63, R64 ;  /* 0x0000003f24407223 */ /* 0x000fc60000000040 */
[----:B------:R-:W0:Y:S01]  /*2c50*/  LDS R18, [R9.X4+0x3410] ;  /* 0x0034100009127984 */ /* 0x000e220000004800 */
[C---:B------:R-:W-:Y:S02]  /*2c60*/  FFMA R48, R36.reuse, R59, R48 ;  /* 0x0000003b24307223 */ /* 0x040fe40000000030 */
[C---:B------:R-:W-:Y:S01]  /*2c70*/  FFMA R54, R36.reuse, R57, R54 ;  /* 0x0000003924367223 */ /* 0x040fe20000000036 */
[----:B------:R-:W-:Y:S01]  /*2c80*/  LDS R27, [R9.X4+0x3758] ;  /* 0x00375800091b7984 */ /* 0x000fe20000004800 */
[C---:B------:R-:W-:Y:S02]  /*2c90*/  FFMA R53, R36.reuse, R49, R53 ;  /* 0x0000003124357223 */ /* 0x040fe40000000035 */
[----:B-1----:R-:W-:Y:S02]  /*2ca0*/  FFMA R47, R36, R21, R47 ;  /* 0x00000015242f7223 */ /* 0x002fe4000000002f */
[----:B--2---:R-:W-:Y:S02]  /*2cb0*/  FFMA R61, R55, R32, R61 ;  /* 0x00000020373d7223 */ /* 0x004fe4000000003d */
[----:B------:R-:W-:-:S02]  /*2cc0*/  FFMA R43, R32, R65, R43 ;  /* 0x00000041202b7223 */ /* 0x000fc4000000002b */
[C---:B------:R-:W-:Y:S02]  /*2cd0*/  FFMA R66, R32.reuse, R63, R66 ;  /* 0x0000003f20427223 */ /* 0x040fe40000000042 */
[----:B---3--:R-:W-:Y:S02]  /*2ce0*/  FFMA R60, R55, R28, R60 ;  /* 0x0000001c373c7223 */ /* 0x008fe4000000003c */
[C---:B------:R-:W-:Y:S02]  /*2cf0*/  FFMA R50, R32.reuse, R59, R50 ;  /* 0x0000003b20327223 */ /* 0x040fe40000000032 */
[C---:B------:R-:W-:Y:S02]  /*2d00*/  FFMA R56, R32.reuse, R57, R56 ;  /* 0x0000003920387223 */ /* 0x040fe40000000038 */
[C---:B------:R-:W-:Y:S02]  /*2d10*/  FFMA R24, R32.reuse, R49, R24 ;  /* 0x0000003120187223 */ /* 0x040fe40000000018 */
[----:B------:R-:W-:-:S02]  /*2d20*/  FFMA R22, R32, R21, R22 ;  /* 0x0000001520167223 */ /* 0x000fc40000000016 */
[-C--:B------:R-:W-:Y:S02]  /*2d30*/  FFMA R45, R65, R28.reuse, R45 ;  /* 0x0000001c412d7223 */ /* 0x080fe4000000002d */
[-C--:B------:R-:W-:Y:S02]  /*2d40*/  FFMA R68, R63, R28.reuse, R68 ;  /* 0x0000001c3f447223 */ /* 0x080fe40000000044 */
[-C--:B------:R-:W-:Y:S02]  /*2d50*/  FFMA R52, R59, R28.reuse, R52 ;  /* 0x0000001c3b347223 */ /* 0x080fe40000000034 */
[-C--:B------:R-:W-:Y:S02]  /*2d60*/  FFMA R58, R57, R28.reuse, R58 ;  /* 0x0000001c393a7223 */ /* 0x080fe4000000003a */
[-C--:B------:R-:W-:Y:S02]  /*2d70*/  FFMA R42, R49, R28.reuse, R42 ;  /* 0x0000001c312a7223 */ /* 0x080fe4000000002a */
[----:B------:R-:W-:-:S02]  /*2d80*/  FFMA R44, R21, R28, R44 ;  /* 0x0000001c152c7223 */ /* 0x000fc4000000002c */
[-C--:B----4-:R-:W-:Y:S01]  /*2d90*/  FFMA R55, R55, R12.reuse, R16 ;  /* 0x0000000c37377223 */ /* 0x090fe20000000010 */
[----:B------:R-:W-:Y:S01]  /*2da0*/  LDS R28, [R9.X4+0x3528] ;  /* 0x00352800091c7984 */ /* 0x000fe20000004800 */
[-C--:B------:R-:W-:Y:S02]  /*2db0*/  FFMA R36, R57, R12.reuse, R20 ;  /* 0x0000000c39247223 */ /* 0x080fe40000000014 */
[-C--:B------:R-:W-:Y:S01]  /*2dc0*/  FFMA R32, R49, R12.reuse, R51 ;  /* 0x0000000c31207223 */ /* 0x080fe20000000033 */
[----:B------:R-:W1:Y:S04]  /*2dd0*/  LDS R16, [R9.X4+0x34f0] ;  /* 0x0034f00009107984 */ /* 0x000e680000004800 */
[----:B------:R-:W2:Y:S04]  /*2de0*/  LDS R20, [R9.X4+0x3560] ;  /* 0x0035600009147984 */ /* 0x000ea80000004800 */
[----:B------:R-:W3:Y:S01]  /*2df0*/  LDS R51, [R9.X4+0x3720] ;  /* 0x0037200009337984 */ /* 0x000ee20000004800 */
[----:B------:R-:W-:-:S02]  /*2e00*/  FFMA R17, R65, R12, R17 ;  /* 0x0000000c41117223 */ /* 0x000fc40000000011 */
[----:B------:R-:W-:Y:S01]  /*2e10*/  FFMA R11, R63, R12, R11 ;  /* 0x0000000c3f0b7223 */ /* 0x000fe2000000000b */
[----:B------:R-:W4:Y:S01]  /*2e20*/  LDS R57, [R9.X4+0x3790] ;  /* 0x0037900009397984 */ /* 0x000f220000004800 */
[C---:B0-----:R-:W-:Y:S02]  /*2e30*/  FFMA R41, R46.reuse, R37, R41 ;  /* 0x000000252e297223 */ /* 0x041fe40000000029 */
[C---:B------:R-:W-:Y:S01]  /*2e40*/  FFMA R43, R46.reuse, R33, R43 ;  /* 0x000000212e2b7223 */ /* 0x040fe2000000002b */
[----:B------:R-:W-:Y:S01]  /*2e50*/  LDS R65, [R9.X4+0x3d40] ;  /* 0x003d400009417984 */ /* 0x000fe20000004800 */
[----:B------:R-:W-:Y:S02]  /*2e60*/  FFMA R45, R46, R29, R45 ;  /* 0x0000001d2e2d7223 */ /* 0x000fe4000000002d */
[C---:B-----5:R-:W-:Y:S01]  /*2e70*/  FFMA R64, R26.reuse, R37, R64 ;  /* 0x000000251a407223 */ /* 0x060fe20000000040 */
[----:B------:R-:W-:Y:S01]  /*2e80*/  LDS R63, [R9.X4+0x3d78] ;  /* 0x003d7800093f7984 */ /* 0x000fe20000004800 */
[----:B------:R-:W-:-:S02]  /*2e90*/  FFMA R66, R26, R33, R66 ;  /* 0x000000211a427223 */ /* 0x000fc40000000042 */
[----:B------:R-:W-:Y:S02]  /*2ea0*/  FFMA R68, R26, R29, R68 ;  /* 0x0000001d1a447223 */ /* 0x000fe40000000044 */
[----:B------:R-:W-:Y:S02]  /*2eb0*/  FFMA R19, R21, R12, R19 ;  /* 0x0000000c15137223 */ /* 0x000fe40000000013 */
[C---:B------:R-:W-:Y:S01]  /*2ec0*/  FFMA R49, R18.reuse, R37, R23 ;  /* 0x0000002512317223 */ /* 0x040fe20000000017 */
[----:B------:R-:W-:Y:S01]  /*2ed0*/  LDS R21, [R9.X4+0x3800] ;  /* 0x0038000009157984 */ /* 0x000fe20000004800 */
[C---:B------:R-:W-:Y:S02]  /*2ee0*/  FFMA R61, R18.reuse, R33, R61 ;  /* 0x00000021123d7223 */ /* 0x040fe4000000003d */
[----:B------:R-:W-:Y:S01]  /*2ef0*/  FFMA R60, R18, R29, R60 ;  /* 0x0000001d123c7223 */ /* 0x000fe2000000003c */
[----:B------:R-:W0:Y:S01]  /*2f00*/  LDS R23, [R9.X4+0x37c8] ;  /* 0x0037c80009177984 */ /* 0x000e220000004800 */
[----:B------:R-:W-:-:S02]  /*2f10*/  FFMA R46, R46, R13, R17 ;  /* 0x0000000d2e2e7223 */ /* 0x000fc40000000011 */
[-C--:B------:R-:W-:Y:S01]  /*2f20*/  FFMA R26, R26, R13.reuse, R11 ;  /* 0x0000000d1a1a7223 */ /* 0x080fe2000000000b */
[----:B------:R-:W5:Y:S01]  /*2f30*/  LDS R17, [R9.X4+0x3838] ;  /* 0x0038380009117984 */ /* 0x000f620000004800 */
[----:B------:R-:W-:-:S03]  /*2f40*/  FFMA R18, R18, R13, R55 ;  /* 0x0000000d12127223 */ /* 0x000fc60000000037 */
[----:B------:R-:W0:Y:S01]  /*2f50*/  LDS R11, [R9.X4+0x3870] ;  /* 0x00387000090b7984 */ /* 0x000e220000004800 */
[-C--:B------:R-:W-:Y:S02]  /*2f60*/  FFMA R52, R62, R29.reuse, R52 ;  /* 0x0000001d3e347223 */ /* 0x080fe40000000034 */
[-C--:B-1----:R-:W-:Y:S01]  /*2f70*/  FFMA R58, R16, R29.reuse, R58 ;  /* 0x0000001d103a7223 */ /* 0x082fe2000000003a */
[----:B------:R-:W-:Y:S01]  /*2f80*/  LDS R55, [R9.X4+0x3de8] ;  /* 0x003de80009377984 */ /* 0x000fe20000004800 */
[-C--:B------:R-:W-:Y:S02]  /*2f90*/  FFMA R42, R28, R29.reuse, R42 ;  /* 0x0000001d1c2a7223 */ /* 0x080fe4000000002a */
[----:B--2---:R-:W-:Y:S02]  /*2fa0*/  FFMA R44, R20, R29, R44 ;  /* 0x0000001d142c7223 */ /* 0x004fe4000000002c */
[C---:B---3--:R-:W-:Y:S02]  /*2fb0*/  FFMA R49, R51.reuse, R38, R49 ;  /* 0x0000002633317223 */ /* 0x048fe40000000031 */
[----:B------:R-:W-:-:S02]  /*2fc0*/  FFMA R61, R51, R34, R61 ;  /* 0x00000022333d7223 */ /* 0x000fc4000000003d */
[----:B------:R-:W-:Y:S02]  /*2fd0*/  FFMA R60, R51, R30, R60 ;  /* 0x0000001e333c7223 */ /* 0x000fe4000000003c */
[-C--:B------:R-:W-:Y:S02]  /*2fe0*/  FFMA R29, R27, R14.reuse, R46 ;  /* 0x0000000e1b1d7223 */ /* 0x080fe4000000002e */
[----:B------:R-:W-:Y:S01]  /*2ff0*/  FFMA R51, R51, R14, R18 ;  /* 0x0000000e33337223 */ /* 0x000fe20000000012 */
[----:B------:R-:W1:Y:S04]  /*3000*/  LDS R46, [R9.X4+0x3b10] ;  /* 0x003b1000092e7984 */ /* 0x000e680000004800 */
[----:B------:R-:W2:Y:S01]  /*3010*/  LDS R18, [R9.X4+0x3ad8] ;  /* 0x003ad80009127984 */ /* 0x000ea20000004800 */
[----:B------:R-:W-:-:S02]  /*3020*/  FFMA R54, R16, R37, R54 ;  /* 0x0000002510367223 */ /* 0x000fc40000000036 */
[C---:B------:R-:W-:Y:S02]  /*3030*/  FFMA R56, R16.reuse, R33, R56 ;  /* 0x0000002110387223 */ /* 0x040fe40000000038 */
[----:B------:R-:W-:Y:S02]  /*3040*/  FFMA R25, R59, R12, R25 ;  /* 0x0000000c3b197223 */ /* 0x000fe40000000019 */
[----:B------:R-:W-:Y:S01]  /*3050*/  FFMA R16, R16, R13, R36 ;  /* 0x0000000d10107223 */ /* 0x000fe20000000024 */
[----:B------:R-:W-:Y:S01]  /*3060*/  LDS R59, [R9.X4+0x3db0] ;  /* 0x003db000093b7984 */ /* 0x000fe20000004800 */
[C---:B------:R-:W-:Y:S02]  /*3070*/  FFMA R36, R28.reuse, R37, R53 ;  /* 0x000000251c247223 */ /* 0x040fe40000000035 */
[C---:B------:R-:W-:Y:S02]  /*3080*/  FFMA R12, R28.reuse, R33, R24 ;  /* 0x000000211c0c7223 */ /* 0x040fe40000000018 */
[----:B------:R-:W-:Y:S01]  /*3090*/  FFMA R28, R28, R13, R32 ;  /* 0x0000000d1c1c7223 */ /* 0x000fe20000000020 */
[----:B------:R-:W3:Y:S01]  /*30a0*/  LDS R24, [R9.X4+0x3a30] ;  /* 0x003a300009187984 */ /* 0x000ee20000004800 */
[----:B------:R-:W-:-:S02]  /*30b0*/  FFMA R48, R62, R37, R48 ;  /* 0x000000253e307223 */ /* 0x000fc40000000030 */
[----:B------:R-:W-:Y:S02]  /*30c0*/  FFMA R32, R20, R37, R47 ;  /* 0x0000002514207223 */ /* 0x000fe4000000002f */
[C---:B------:R-:W-:Y:S01]  /*30d0*/  FFMA R50, R62.reuse, R33, R50 ;  /* 0x000000213e327223 */ /* 0x040fe20000000032 */
[----:B------:R-:W-:Y:S01]  /*30e0*/  LDS R37, [R9.X4+0x3e20] ;  /* 0x003e200009257984 */ /* 0x000fe20000004800 */
[----:B------:R-:W-:Y:S02]  /*30f0*/  FFMA R25, R62, R13, R25 ;  /* 0x0000000d3e197223 */ /* 0x000fe40000000019 */
[C---:B------:R-:W-:Y:S01]  /*3100*/  FFMA R33, R20.reuse, R33, R22 ;  /* 0x0000002114217223 */ /* 0x040fe20000000016 */
[----:B------:R-:W-:Y:S01]  /*3110*/  LDS R47, [R9.X4+0x3e58] ;  /* 0x003e5800092f7984 */ /* 0x000fe20000004800 */
[----:B------:R-:W-:Y:S02]  /*3120*/  FFMA R19, R20, R13, R19 ;  /* 0x0000000d14137223 */ /* 0x000fe40000000013 */
[-C--:B------:R-:W-:Y:S01]  /*3130*/  FFMA R45, R27, R30.reuse, R45 ;  /* 0x0000001e1b2d7223 */ /* 0x080fe2000000002d */
[----:B------:R-:W1:Y:S01]  /*3140*/  LDS R22, [R9.X4+0x3a68] ;  /* 0x003a680009167984 */ /* 0x000e620000004800 */
[----:B----4-:R-:W-:-:S02]  /*3150*/  FFMA R68, R57, R30, R68 ;  /* 0x0000001e39447223 */ /* 0x010fc40000000044 */
[-C--:B0-----:R-:W-:Y:S01]  /*3160*/  FFMA R52, R23, R30.reuse, R52 ;  /* 0x0000001e17347223 */ /* 0x081fe20000000034 */
[----:B------:R-:W0:Y:S01]  /*3170*/  LDS R20, [R9.X4+0x3aa0] ;  /* 0x003aa00009147984 */ /* 0x000e220000004800 */
[-C--:B------:R-:W-:Y:S02]  /*3180*/  FFMA R58, R21, R30.reuse, R58 ;  /* 0x0000001e153a7223 */ /* 0x080fe4000000003a */
[-C--:B-----5:R-:W-:Y:S01]  /*3190*/  FFMA R42, R17, R30.reuse, R42 ;  /* 0x0000001e112a7223 */ /* 0x0a0fe2000000002a */
[----:B------:R-:W-:Y:S01]  /*31a0*/  LDS R62, [R9.X4+0x4168] ;  /* 0x00416800093e7984 */ /* 0x000fe20000004800 */
[----:B------:R-:W-:Y:S02]  /*31b0*/  FFMA R44, R11, R30, R44 ;  /* 0x0000001e0b2c7223 */ /* 0x000fe4000000002c */
[-C--:B------:R-:W-:Y:S01]  /*31c0*/  FFMA R41, R27, R38.reuse, R41 ;  /* 0x000000261b297223 */ /* 0x080fe20000000029 */
[----:B------:R-:W4:Y:S01]  /*31d0*/  LDS R30, [R9.X4+0x3b48] ;  /* 0x003b4800091e7984 */ /* 0x000f220000004800 */
[----:B------:R-:W-:-:S02]  /*31e0*/  FFMA R64, R57, R38, R64 ;  /* 0x0000002639407223 */ /* 0x000fc40000000040 */
[-C--:B------:R-:W-:Y:S02]  /*31f0*/  FFMA R48, R23, R38.reuse, R48 ;  /* 0x0000002617307223 */ /* 0x080fe40000000030 */
[C---:B------:R-:W-:Y:S02]  /*3200*/  FFMA R54, R21.reuse, R38, R54 ;  /* 0x0000002615367223 */ /* 0x040fe40000000036 */
[C---:B------:R-:W-:Y:S02]  /*3210*/  FFMA R56, R21.reuse, R34, R56 ;  /* 0x0000002215387223 */ /* 0x040fe40000000038 */
[----:B------:R-:W-:Y:S02]  /*3220*/  FFMA R16, R21, R14, R16 ;  /* 0x0000000e15107223 */ /* 0x000fe40000000010 */
[-C--:B------:R-:W-:Y:S02]  /*3230*/  FFMA R36, R17, R38.reuse, R36 ;  /* 0x0000002611247223 */ /* 0x080fe40000000024 */
[----:B------:R-:W-:-:S02]  /*3240*/  FFMA R32, R11, R38, R32 ;  /* 0x000000260b207223 */ /* 0x000fc40000000020 */
[C---:B------:R-:W-:Y:S01]  /*3250*/  FFMA R50, R23.reuse, R34, R50 ;  /* 0x0000002217327223 */ /* 0x040fe20000000032 */
[----:B------:R-:W5:Y:S01]  /*3260*/  LDS R38, [R9.X4+0x3b80] ;  /* 0x003b800009267984 */ /* 0x000f620000004800 */
[----:B------:R-:W-:Y:S02]  /*3270*/  FFMA R13, R23, R14, R25 ;  /* 0x0000000e170d7223 */ /* 0x000fe40000000019 */
[-C--:B------:R-:W-:Y:S02]  /*3280*/  FFMA R66, R57, R34.reuse, R66 ;  /* 0x0000002239427223 */ /* 0x080fe40000000042 */
[----:B------:R-:W-:Y:S02]  /*3290*/  FFMA R43, R27, R34, R43 ;  /* 0x000000221b2b7223 */ /* 0x000fe4000000002b */
[----:B------:R-:W-:Y:S02]  /*32a0*/  FFMA R57, R57, R14, R26 ;  /* 0x0000000e39397223 */ /* 0x000fe4000000001a */
[----:B------:R-:W-:-:S02]  /*32b0*/  FFMA R12, R17, R34, R12 ;  /* 0x00000022110c7223 */ /* 0x000fc4000000000c */
[----:B------:R-:W-:Y:S02]  /*32c0*/  FFMA R28, R17, R14, R28 ;  /* 0x0000000e111c7223 */ /* 0x000fe4000000001c */
[C---:B-1----:R-:W-:Y:S02]  /*32d0*/  FFMA R54, R46.reuse, R39, R54 ;  /* 0x000000272e367223 */ /* 0x042fe40000000036 */
[C---:B------:R-:W-:Y:S02]  /*32e0*/  FFMA R56, R46.reuse, R35, R56 ;  /* 0x000000232e387223 */ /* 0x040fe40000000038 */
[----:B------:R-:W-:Y:S02]  /*32f0*/  FFMA R58, R46, R31, R58 ;  /* 0x0000001f2e3a7223 */ /* 0x000fe4000000003a */
[C---:B------:R-:W-:Y:S02]  /*3300*/  FFMA R34, R11.reuse, R34, R33 ;  /* 0x000000220b227223 */ /* 0x040fe40000000021 */
[----:B------:R-:W-:-:S02]  /*3310*/  FFMA R14, R11, R14, R19 ;  /* 0x0000000e0b0e7223 */ /* 0x000fc40000000013 */
[C---:B--2---:R-:W-:Y:S01]  /*3320*/  FFMA R48, R18.reuse, R39, R48 ;  /* 0x0000002712307223 */ /* 0x044fe20000000030 */
[----:B------:R-:W-:Y:S01]  /*3330*/  LDS R11, [R9.X4+0x3e90] ;  /* 0x003e9000090b7984 */ /* 0x000fe20000004800 */
[C---:B------:R-:W-:Y:S02]  /*3340*/  FFMA R50, R18.reuse, R35, R50 ;  /* 0x0000002312327223 */ /* 0x040fe40000000032 */
[C---:B------:R-:W-:Y:S02]  /*3350*/  FFMA R52, R18.reuse, R31, R52 ;  /* 0x0000001f12347223 */ /* 0x040fe40000000034 */
[-C--:B------:R-:W-:Y:S02]  /*3360*/  FFMA R13, R18, R15.reuse, R13 ;  /* 0x0000000f120d7223 */ /* 0x080fe4000000000d */
[----:B------:R-:W-:Y:S02]  /*3370*/  FFMA R46, R46, R15, R16 ;  /* 0x0000000f2e2e7223 */ /* 0x000fe40000000010 */
[----:B------:R-:W1:Y:S01]  /*3380*/  LDS.128 R16, [R4+0x62d0] ;  /* 0x0062d00004107984 */ /* 0x000e620000000c00 */
[----:B---3--:R-:W-:-:S02]  /*3390*/  FFMA R49, R24, R39, R49 ;  /* 0x0000002718317223 */ /* 0x008fc40000000031 */
[C---:B------:R-:W-:Y:S02]  /*33a0*/  FFMA R61, R24.reuse, R35, R61 ;  /* 0x00000023183d7223 */ /* 0x040fe4000000003d */
[C---:B------:R-:W-:Y:S02]  /*33b0*/  FFMA R60, R24.reuse, R31, R60 ;  /* 0x0000001f183c7223 */ /* 0x040fe4000000003c */
[----:B------:R-:W-:Y:S02]  /*33c0*/  FFMA R51, R24, R15, R51 ;  /* 0x0000000f18337223 */ /* 0x000fe40000000033 */
[C---:B------:R-:W-:Y:S01]  /*33d0*/  FFMA R41, R22.reuse, R39, R41 ;  /* 0x0000002716297223 */ /* 0x040fe20000000029 */
[----:B------:R-:W2:Y:S01]  /*33e0*/  LDS.128 R24, [R4+0x6250] ;  /* 0x0062500004187984 */ /* 0x000ea20000000c00 */
[C---:B------:R-:W-:Y:S02]  /*33f0*/  FFMA R43, R22.reuse, R35, R43 ;  /* 0x00000023162b7223 */ /* 0x040fe4000000002b */
[----:B------:R-:W-:-:S02]  /*3400*/  FFMA R45, R22, R31, R45 ;  /* 0x0000001f162d7223 */ /* 0x000fc4000000002d */
[----:B------:R-:W-:Y:S02]  /*3410*/  FFMA R29, R22, R15, R29 ;  /* 0x0000000f161d7223 */ /* 0x000fe4000000001d */
[C---:B0-----:R-:W-:Y:S02]  /*3420*/  FFMA R64, R20.reuse, R39, R64 ;  /* 0x0000002714407223 */ /* 0x041fe40000000040 */
[C---:B------:R-:W-:Y:S02]  /*3430*/  FFMA R66, R20.reuse, R35, R66 ;  /* 0x0000002314427223 */ /* 0x040fe40000000042 */
[C---:B------:R-:W-:Y:S02]  /*3440*/  FFMA R68, R20.reuse, R31, R68 ;  /* 0x0000001f14447223 */ /* 0x040fe40000000044 */
[----:B------:R-:W-:Y:S02]  /*3450*/  FFMA R57, R20, R15, R57 ;  /* 0x0000000f14397223 */ /* 0x000fe40000000039 */
[C---:B----4-:R-:W-:Y:S01]  /*3460*/  FFMA R36, R30.reuse, R39, R36 ;  /* 0x000000271e247223 */ /* 0x050fe20000000024 */
[----:B------:R-:W0:Y:S01]  /*3470*/  LDS.128 R20, [R4+0x6a50] ;  /* 0x006a500004147984 */ /* 0x000e220000000c00 */
[----:B------:R-:W-:-:S02]  /*3480*/  FFMA R12, R30, R35, R12 ;  /* 0x000000231e0c7223 */ /* 0x000fc4000000000c */
[C---:B------:R-:W-:Y:S02]  /*3490*/  FFMA R42, R30.reuse, R31, R42 ;  /* 0x0000001f1e2a7223 */ /* 0x040fe4000000002a */
[----:B------:R-:W-:Y:S02]  /*34a0*/  FFMA R28, R30, R15, R28 ;  /* 0x0000000f1e1c7223 */ /* 0x000fe4000000001c */
[C---:B-----5:R-:W-:Y:S02]  /*34b0*/  FFMA R39, R38.reuse, R39, R32 ;  /* 0x0000002726277223 */ /* 0x060fe40000000020 */
[C---:B------:R-:W-:Y:S02]  /*34c0*/  FFMA R30, R38.reuse, R35, R34 ;  /* 0x00000023261e7223 */ /* 0x040fe40000000022 */
[----:B------:R-:W3:Y:S01]  /*34d0*/  LDS.128 R32, [R4+0x6ad0] ;  /* 0x006ad00004207984 */ /* 0x000ee20000000c00 */
[C---:B------:R-:W-:Y:S02]  /*34e0*/  FFMA R44, R38.reuse, R31, R44 ;  /* 0x0000001f262c7223 */ /* 0x040fe4000000002c */
[----:B------:R-:W-:Y:S01]  /*34f0*/  FFMA R53, R38, R15, R14 ;  /* 0x0000000f26357223 */ /* 0x000fe2000000000e */
[----:B------:R-:W4:Y:S01]  /*3500*/  LDS R31, [R9.X4+0x40c0] ;  /* 0x0040c000091f7984 */ /* 0x000f220000004800 */
[----:B-1----:R-:W-:-:S02]  /*3510*/  FFMA R60, R65, R16, R60 ;  /* 0x00000010413c7223 */ /* 0x002fc4000000003c */
[-C--:B------:R-:W-:Y:S01]  /*3520*/  FFMA R45, R63, R16.reuse, R45 ;  /* 0x000000103f2d7223 */ /* 0x080fe2000000002d */
[----:B------:R-:W1:Y:S01]  /*3530*/  LDS R38, [R9.X4+0x4088] ;  /* 0x0040880009267984 */ /* 0x000e620000004800 */
[-C--:B------:R-:W-:Y:S02]  /*3540*/  FFMA R68, R59, R16.reuse, R68 ;  /* 0x000000103b447223 */ /* 0x080fe40000000044 */
[-C--:B------:R-:W-:Y:S01]  /*3550*/  FFMA R52, R55, R16.reuse, R52 ;  /* 0x0000001037347223 */ /* 0x080fe20000000034 */
[----:B------:R-:W-:Y:S01]  /*3560*/  LDS R14, [R9.X4+0x4050] ;  /* 0x00405000090e7984 */ /* 0x000fe20000004800 */
[-C--:B------:R-:W-:Y:S02]  /*3570*/  FFMA R58, R37, R16.reuse, R58 ;  /* 0x00000010253a7223 */ /* 0x080fe4000000003a */
[-C--:B------:R-:W-:Y:S02]  /*3580*/  FFMA R42, R47, R16.reuse, R42 ;  /* 0x000000102f2a7223 */ /* 0x080fe4000000002a */
[----:B------:R-:W-:-:S02]  /*3590*/  FFMA R44, R11, R16, R44 ;  /* 0x000000100b2c7223 */ /* 0x000fc4000000002c */
[----:B------:R-:W5:Y:S01]  /*35a0*/  LDS R16, [R9.X4+0x40f8] ;  /* 0x0040f80009107984 */ /* 0x000f620000004800 */
[C---:B--2---:R-:W-:Y:S02]  /*35b0*/  FFMA R49, R24.reuse, R65, R49 ;  /* 0x0000004118317223 */ /* 0x044fe40000000031 */
[C---:B------:R-:W-:Y:S02]  /*35c0*/  FFMA R41, R24.reuse, R63, R41 ;  /* 0x0000003f18297223 */ /* 0x040fe40000000029 */
[C---:B------:R-:W-:Y:S02]  /*35d0*/  FFMA R64, R24.reuse, R59, R64 ;  /* 0x0000003b18407223 */ /* 0x040fe40000000040 */
[C---:B------:R-:W-:Y:S02]  /*35e0*/  FFMA R48, R24.reuse, R55, R48 ;  /* 0x0000003718307223 */ /* 0x040fe40000000030 */
[C---:B------:R-:W-:Y:S02]  /*35f0*/  FFMA R54, R24.reuse, R37, R54 ;  /* 0x0000002518367223 */ /* 0x040fe40000000036 */
[----:B------:R-:W-:-:S02]  /*3600*/  FFMA R36, R24, R47, R36 ;  /* 0x0000002f18247223 */ /* 0x000fc40000000024 */
[----:B------:R-:W-:Y:S02]  /*3610*/  FFMA R39, R24, R11, R39 ;  /* 0x0000000b18277223 */ /* 0x000fe40000000027 */
[C---:B0-----:R-:W-:Y:S02]  /*3620*/  FFMA R66, R20.reuse, R59, R66 ;  /* 0x0000003b14427223 */ /* 0x041fe40000000042 */
[C---:B------:R-:W-:Y:S02]  /*3630*/  FFMA R24, R20.reuse, R47, R12 ;  /* 0x0000002f14187223 */ /* 0x040fe4000000000c */
[----:B------:R-:W-:Y:S01]  /*3640*/  FFMA R61, R65, R20, R61 ;  /* 0x00000014413d7223 */ /* 0x000fe2000000003d */
[----:B------:R-:W0:Y:S01]  /*3650*/  LDS R12, [R9.X4+0x4130] ;  /* 0x00413000090c7984 */ /* 0x000e220000004800 */
[C---:B------:R-:W-:Y:S02]  /*3660*/  FFMA R43, R20.reuse, R63, R43 ;  /* 0x0000003f142b7223 */ /* 0x040fe4000000002b */
[----:B------:R-:W-:-:S02]  /*3670*/  FFMA R50, R20, R55, R50 ;  /* 0x0000003714327223 */ /* 0x000fc40000000032 */
[C---:B------:R-:W-:Y:S02]  /*3680*/  FFMA R56, R20.reuse, R37, R56 ;  /* 0x0000002514387223 */ /* 0x040fe40000000038 */
[----:B------:R-:W-:Y:S02]  /*3690*/  FFMA R30, R20, R11, R30 ;  /* 0x0000000b141e7223 */ /* 0x000fe4000000001e */
[-C--:B---3--:R-:W-:Y:S02]  /*36a0*/  FFMA R29, R63, R32.reuse, R29 ;  /* 0x000000203f1d7223 */ /* 0x088fe4000000001d */
[-C--:B------:R-:W-:Y:S01]  /*36b0*/  FFMA R15, R59, R32.reuse, R57 ;  /* 0x000000203b0f7223 */ /* 0x080fe20000000039 */
[----:B------:R-:W-:Y:S01]  /*36c0*/  LDS R63, [R9.X4+0x49f0] ;  /* 0x0049f000093f7984 */ /* 0x000fe20000004800 */
[-C--:B------:R-:W-:Y:S02]  /*36d0*/  FFMA R47, R47, R32.reuse, R28 ;  /* 0x000000202f2f7223 */ /* 0x080fe4000000001c */
[-C--:B------:R-:W-:Y:S01]  /*36e0*/  FFMA R51, R65, R32.reuse, R51 ;  /* 0x0000002041337223 */ /* 0x080fe20000000033 */
[----:B------:R-:W-:Y:S01]  /*36f0*/  LDS R59, [R9.X4+0x43d0] ;  /* 0x0043d000093b7984 */ /* 0x000fe20000004800 */
[----:B------:R-:W-:-:S02]  /*3700*/  FFMA R13, R55, R32, R13 ;  /* 0x00000020370d7223 */ /* 0x000fc4000000000d */
[-C--:B------:R-:W-:Y:S01]  /*3710*/  FFMA R20, R37, R32.reuse, R46 ;  /* 0x0000002025147223 */ /* 0x080fe2000000002e */
[----:B------:R-:W-:Y:S01]  /*3720*/  LDS R65, [R9.X4+0x49b8] ;  /* 0x0049b80009417984 */ /* 0x000fe20000004800 */
[----:B------:R-:W-:Y:S02]  /*3730*/  FFMA R28, R11, R32, R53 ;  /* 0x000000200b1c7223 */ /* 0x000fe40000000035 */
[C---:B----4-:R-:W-:Y:S01]  /*3740*/  FFMA R32, R31.reuse, R25, R64 ;  /* 0x000000191f207223 */ /* 0x050fe20000000040 */
[----:B------:R-:W2:Y:S01]  /*3750*/  LDS R46, [R9.X4+0x41a0] ;  /* 0x0041a000092e7984 */ /* 0x000ea20000004800 */
[----:B------:R-:W-:Y:S02]  /*3760*/  FFMA R64, R31, R21, R66 ;  /* 0x000000151f407223 */ /* 0x000fe40000000042 */
[C---:B-1----:R-:W-:Y:S01]  /*3770*/  FFMA R41, R38.reuse, R25, R41 ;  /* 0x0000001926297223 */ /* 0x042fe20000000029 */
[----:B------:R-:W1:Y:S01]  /*3780*/  LDS R53, [R9.X4+0x4408] ;  /* 0x0044080009357984 */ /* 0x000e620000004800 */
[----:B------:R-:W-:-:S02]  /*3790*/  FFMA R43, R38, R21, R43 ;  /* 0x00000015262b7223 */ /* 0x000fc4000000002b */
[CC--:B------:R-:W-:Y:S01]  /*37a0*/  FFMA R45, R38.reuse, R17.reuse, R45 ;  /* 0x00000011262d7223 */ /* 0x0c0fe2000000002d */
[----:B------:R-:W3:Y:S01]  /*37b0*/  LDS R11, [R9.X4+0x4360] ;  /* 0x00436000090b7984 */ /* 0x000ee20000004800 */
[C---:B------:R-:W-:Y:S02]  /*37c0*/  FFMA R66, R31.reuse, R17, R68 ;  /* 0x000000111f427223 */ /* 0x040fe40000000044 */
[-C--:B------:R-:W-:Y:S01]  /*37d0*/  FFMA R38, R38, R33.reuse, R29 ;  /* 0x0000002126267223 */ /* 0x080fe2000000001d */
[----:B------:R-:W4:Y:S01]  /*37e0*/  LDS R37, [R9.X4+0x4398] ;  /* 0x0043980009257984 */ /* 0x000f220000004800 */
[----:B------:R-:W-:Y:S02]  /*37f0*/  FFMA R31, R31, R33, R15 ;  /* 0x000000211f1f7223 */ /* 0x000fe4000000000f */
[C---:B-----5:R-:W-:Y:S01]  /*3800*/  FFMA R48, R16.reuse, R25, R48 ;  /* 0x0000001910307223 */ /* 0x060fe20000000030 */
[----:B------:R-:W5:Y:S01]  /*3810*/  LDS R29, [R9.X4+0x4440] ;  /* 0x00444000091d7984 */ /* 0x000f620000004800 */
[----:B------:R-:W-:-:S02]  /*3820*/  FFMA R50, R16, R21, R50 ;  /* 0x0000001510327223 */ /* 0x000fc40000000032 */
[C---:B------:R-:W-:Y:S01]  /*3830*/  FFMA R52, R16.reuse, R17, R52 ;  /* 0x0000001110347223 */ /* 0x040fe20000000034 */
[----:B------:R-:W4:Y:S01]  /*3840*/  LDS R15, [R9.X4+0x4478] ;  /* 0x00447800090f7984 */ /* 0x000f220000004800 */
[----:B------:R-:W-:-:S03]  /*3850*/  FFMA R16, R16, R33, R13 ;  /* 0x0000002110107223 */ /* 0x000fc6000000000d */
[----:B------:R-:W4:Y:S01]  /*3860*/  LDS R13, [R9.X4+0x44b0] ;  /* 0x0044b000090d7984 */ /* 0x000f220000004800 */
[C---:B------:R-:W-:Y:S02]  /*3870*/  FFMA R49, R14.reuse, R25, R49 ;  /* 0x000000190e317223 */ /* 0x040fe40000000031 */
[C---:B------:R-:W-:Y:S01]  /*3880*/  FFMA R61, R14.reuse, R21, R61 ;  /* 0x000000150e3d7223 */ /* 0x040fe2000000003d */
[----:B------:R-:W-:Y:S01]  /*3890*/  LDS R68, [R9.X4+0x47c0] ;  /* 0x0047c00009447984 */ /* 0x000fe20000004800 */
[C---:B------:R-:W-:Y:S02]  /*38a0*/  FFMA R60, R14.reuse, R17, R60 ;  /* 0x000000110e3c7223 */ /* 0x040fe4000000003c */
[----:B------:R-:W-:Y:S01]  /*38b0*/  FFMA R14, R14, R33, R51 ;  /* 0x000000210e0e7223 */ /* 0x000fe20000000033 */
[----:B------:R-:W-:Y:S01]  /*38c0*/  LDS R55, [R9.X4+0x4a28] ;  /* 0x004a280009377984 */ /* 0x000fe20000004800 */
[C---:B0-----:R-:W-:Y:S02]  /*38d0*/  FFMA R54, R12.reuse, R25, R54 ;  /* 0x000000190c367223 */ /* 0x041fe40000000036 */
[C---:B------:R-:W-:Y:S01]  /*38e0*/  FFMA R56, R12.reuse, R21, R56 ;  /* 0x000000150c387223 */ /* 0x040fe20000000038 */
[----:B------:R-:W-:Y:S01]  /*38f0*/  LDS R51, [R9.X4+0x4980] ;  /* 0x0049800009337984 */ /* 0x000fe20000004800 */
[----:B------:R-:W-:-:S02]  /*3900*/  FFMA R58, R12, R17, R58 ;  /* 0x000000110c3a7223 */ /* 0x000fc4000000003a */
[----:B------:R-:W-:Y:S02]  /*3910*/  FFMA R12, R12, R33, R20 ;  /* 0x000000210c0c7223 */ /* 0x000fe40000000014 */
[C---:B------:R-:W-:Y:S02]  /*3920*/  FFMA R24, R62.reuse, R21, R24 ;  /* 0x000000153e187223 */ /* 0x040fe40000000018 */
[----:B------:R-:W-:Y:S02]  /*3930*/  FFMA R20, R62, R25, R36 ;  /* 0x000000193e147223 */ /* 0x000fe40000000024 */
[C---:B--2---:R-:W-:Y:S01]  /*3940*/  FFMA R21, R46.reuse, R21, R30 ;  /* 0x000000152e157223 */ /* 0x044fe2000000001e */
[----:B------:R-:W0:Y:S01]  /*3950*/  LDS R36, [R9.X4+0x4670] ;  /* 0x0046700009247984 */ /* 0x000e220000004800 */
[C---:B------:R-:W-:Y:S02]  /*3960*/  FFMA R25, R46.reuse, R25, R39 ;  /* 0x000000192e197223 */ /* 0x040fe40000000027 */
[----:B------:R-:W-:Y:S01]  /*3970*/  FFMA R44, R46, R17, R44 ;  /* 0x000000112e2c7223 */ /* 0x000fe2000000002c */
[----:B------:R-:W2:Y:S01]  /*3980*/  LDS R30, [R9.X4+0x46a8] ;  /* 0x0046a800091e7984 */ /* 0x000ea20000004800 */
[----:B-1----:R-:W-:-:S02]  /*3990*/  FFMA R48, R53, R26, R48 ;  /* 0x0000001a35307223 */ /* 0x002fc40000000030 */
[C---:B------:R-:W-:Y:S02]  /*39a0*/  FFMA R50, R53.reuse, R22, R50 ;  /* 0x0000001635327223 */ /* 0x040fe40000000032 */
[----:B------:R-:W-:Y:S02]  /*39b0*/  FFMA R52, R53, R18, R52 ;  /* 0x0000001235347223 */ /* 0x000fe40000000034 */
[----:B------:R-:W-:Y:S02]  /*39c0*/  FFMA R46, R46, R33, R28 ;  /* 0x000000212e2e7223 */ /* 0x000fe4000000001c */
[C---:B---3--:R-:W-:Y:S01]  /*39d0*/  FFMA R49, R11.reuse, R26, R49 ;  /* 0x0000001a0b317223 */ /* 0x048fe20000000031 */
[----:B------:R-:W1:Y:S01]  /*39e0*/  LDS R28, [R9.X4+0x46e0] ;  /* 0x0046e000091c7984 */ /* 0x000e620000004800 */
[C---:B------:R-:W-:Y:S02]  /*39f0*/  FFMA R61, R11.reuse, R22, R61 ;  /* 0x000000160b3d7223 */ /* 0x040fe4000000003d */
[----:B------:R-:W-:-:S02]  /*3a00*/  FFMA R60, R11, R18, R60 ;  /* 0x000000120b3c7223 */ /* 0x000fc4000000003c */
[-C--:B------:R-:W-:Y:S02]  /*3a10*/  FFMA R53, R53, R34.reuse, R16 ;  /* 0x0000002235357223 */ /* 0x080fe40000000010 */
[----:B------:R-:W-:Y:S01]  /*3a20*/  FFMA R11, R11, R34, R14 ;  /* 0x000000220b0b7223 */ /* 0x000fe2000000000e */
[----:B------:R-:W3:Y:S01]  /*3a30*/  LDS R16, [R9.X4+0x4750] ;  /* 0x0047500009107984 */ /* 0x000ee20000004800 */
[-C--:B----4-:R-:W-:Y:S02]  /*3a40*/  FFMA R43, R37, R22.reuse, R43 ;  /* 0x00000016252b7223 */ /* 0x090fe4000000002b */
[-C--:B------:R-:W-:Y:S01]  /*3a50*/  FFMA R64, R59, R22.reuse, R64 ;  /* 0x000000163b407223 */ /* 0x080fe20000000040 */
[----:B------:R-:W4:Y:S01]  /*3a60*/  LDS R14, [R9.X4+0x4718] ;  /* 0x00471800090e7984 */ /* 0x000f220000004800 */
[-C--:B-----5:R-:W-:Y:S02]  /*3a70*/  FFMA R56, R29, R22.reuse, R56 ;  /* 0x000000161d387223 */ /* 0x0a0fe40000000038 */
[----:B------:R-:W-:-:S02]  /*3a80*/  FFMA R24, R15, R22, R24 ;  /* 0x000000160f187223 */ /* 0x000fc40000000018 */
[----:B------:R-:W-:Y:S02]  /*3a90*/  FFMA R22, R13, R22, R21 ;  /* 0x000000160d167223 */ /* 0x000fe40000000015 */
[----:B------:R-:W5:Y:S01]  /*3aa0*/  LDS R21, [R9.X4+0x4788] ;  /* 0x0047880009157984 */ /* 0x000f620000004800 */
[C---:B------:R-:W-:Y:S02]  /*3ab0*/  FFMA R42, R62.reuse, R17, R42 ;  /* 0x000000113e2a7223 */ /* 0x040fe4000000002a */
[----:B------:R-:W-:Y:S01]  /*3ac0*/  FFMA R62, R62, R33, R47 ;  /* 0x000000213e3e7223 */ /* 0x000fe2000000002f */
[----:B------:R-:W-:Y:S01]  /*3ad0*/  LDS R17, [R9.X4+0x4ad0] ;  /* 0x004ad00009117984 */ /* 0x000fe20000004800 */
[C---:B------:R-:W-:Y:S02]  /*3ae0*/  FFMA R32, R59.reuse, R26, R32 ;  /* 0x0000001a3b207223 */ /* 0x040fe40000000020 */
[----:B------:R-:W-:Y:S01]  /*3af0*/  FFMA R66, R59, R18, R66 ;  /* 0x000000123b427223 */ /* 0x000fe20000000042 */
[----:B------:R-:W-:Y:S01]  /*3b00*/  LDS R47, [R9.X4+0x4a98] ;  /* 0x004a9800092f7984 */ /* 0x000fe20000004800 */
[----:B------:R-:W-:-:S02]  /*3b10*/  FFMA R41, R37, R26, R41 ;  /* 0x0000001a25297223 */ /* 0x000fc40000000029 */
[C---:B------:R-:W-:Y:S02]  /*3b20*/  FFMA R45, R37.reuse, R18, R45 ;  /* 0x00000012252d7223 */ /* 0x040fe4000000002d */
[-C--:B------:R-:W-:Y:S02]  /*3b30*/  FFMA R33, R37, R34.reuse, R38 ;  /* 0x0000002225217223 */ /* 0x080fe40000000026 */
[----:B------:R-:W-:Y:S02]  /*3b40*/  FFMA R59, R59, R34, R31 ;  /* 0x000000223b3b7223 */ /* 0x000fe4000000001f */
[C---:B------:R-:W-:Y:S02]  /*3b50*/  FFMA R54, R29.reuse, R26, R54 ;  /* 0x0000001a1d367223 */ /* 0x040fe40000000036 */
[C---:B------:R-:W-:Y:S02]  /*3b60*/  FFMA R58, R29.reuse, R18, R58 ;  /* 0x000000121d3a7223 */ /* 0x040fe4000000003a */
[----:B------:R-:W-:-:S02]  /*3b70*/  FFMA R12, R29, R34, R12 ;  /* 0x000000221d0c7223 */ /* 0x000fc4000000000c */
[-C--:B------:R-:W-:Y:S02]  /*3b80*/  FFMA R20, R15, R26.reuse, R20 ;  /* 0x0000001a0f147223 */ /* 0x080fe40000000014 */
[----:B------:R-:W-:Y:S02]  /*3b90*/  FFMA R26, R13, R26, R25 ;  /* 0x0000001a0d1a7223 */ /* 0x000fe40000000019 */
[C---:B------:R-:W-:Y:S02]  /*3ba0*/  FFMA R42, R15.reuse, R18, R42 ;  /* 0x000000120f2a7223 */ /* 0x040fe4000000002a */
[-C--:B------:R-:W-:Y:S02]  /*3bb0*/  FFMA R62, R15, R34.reuse, R62 ;  /* 0x000000220f3e7223 */ /* 0x080fe4000000003e */
[----:B------:R-:W-:Y:S02]  /*3bc0*/  FFMA R46, R13, R34, R46 ;  /* 0x000000220d2e7223 */ /* 0x000fe4000000002e */
[----:B0-----:R-:W-:-:S02]  /*3bd0*/  FFMA R34, R36, R35, R11 ;  /* 0x0000002324227223 */ /* 0x001fc4000000000b */
[C---:B--2---:R-:W-:Y:S01]  /*3be0*/  FFMA R41, R30.reuse, R27, R41 ;  /* 0x0000001b1e297223 */ /* 0x044fe20000000029 */
[----:B------:R-:W-:Y:S01]  /*3bf0*/  LDS R11, [R9.X4+0x4a60] ;  /* 0x004a6000090b7984 */ /* 0x000fe20000004800 */
[C---:B------:R-:W-:Y:S02]  /*3c00*/  FFMA R43, R30.reuse, R23, R43 ;  /* 0x000000171e2b7223 */ /* 0x040fe4000000002b */
[C---:B------:R-:W-:Y:S02]  /*3c10*/  FFMA R45, R30.reuse, R19, R45 ;  /* 0x000000131e2d7223 */ /* 0x040fe4000000002d */
[----:B------:R-:W-:Y:S02]  /*3c20*/  FFMA R33, R30, R35, R33 ;  /* 0x000000231e217223 */ /* 0x000fe40000000021 */
[C---:B-1----:R-:W-:Y:S02]  /*3c30*/  FFMA R32, R28.reuse, R27, R32 ;  /* 0x0000001b1c207223 */ /* 0x042fe40000000020 */
[----:B------:R-:W-:-:S02]  /*3c40*/  FFMA R64, R28, R23, R64 ;  /* 0x000000171c407223 */ /* 0x000fc40000000040 */
[C---:B------:R-:W-:Y:S02]  /*3c50*/  FFMA R66, R28.reuse, R19, R66 ;  /* 0x000000131c427223 */ /* 0x040fe40000000042 */
[----:B------:R-:W-:Y:S02]  /*3c60*/  FFMA R59, R28, R35, R59 ;  /* 0x000000231c3b7223 */ /* 0x000fe4000000003b */
[C---:B---3--:R-:W-:Y:S01]  /*3c70*/  FFMA R54, R16.reuse, R27, R54 ;  /* 0x0000001b10367223 */ /* 0x048fe20000000036 */
[----:B------:R-:W0:Y:S01]  /*3c80*/  LDS.128 R28, [R4+0x6a60] ;  /* 0x006a6000041c7984 */ /* 0x000e220000000c00 */
[C---:B------:R-:W-:Y:S02]  /*3c90*/  FFMA R56, R16.reuse, R23, R56 ;  /* 0x0000001710387223 */ /* 0x040fe40000000038 */
[----:B------:R-:W-:Y:S02]  /*3ca0*/  FFMA R58, R16, R19, R58 ;  /* 0x00000013103a7223 */ /* 0x000fe4000000003a */
[----:B------:R-:W-:-:S02]  /*3cb0*/  FFMA R44, R13, R18, R44 ;  /* 0x000000120d2c7223 */ /* 0x000fc4000000002c */
[C---:B----4-:R-:W-:Y:S02]  /*3cc0*/  FFMA R48, R14.reuse, R27, R48 ;  /* 0x0000001b0e307223 */ /* 0x050fe40000000030 */
[C---:B------:R-:W-:Y:S02]  /*3cd0*/  FFMA R50, R14.reuse, R23, R50 ;  /* 0x000000170e327223 */ /* 0x040fe40000000032 */
[C---:B------:R-:W-:Y:S02]  /*3ce0*/  FFMA R52, R14.reuse, R19, R52 ;  /* 0x000000130e347223 */ /* 0x040fe40000000034 */
[-C--:B------:R-:W-:Y:S02]  /*3cf0*/  FFMA R53, R14, R35.reuse, R53 ;  /* 0x000000230e357223 */ /* 0x080fe40000000035 */
[----:B------:R-:W-:Y:S02]  /*3d00*/  FFMA R16, R16, R35, R12 ;  /* 0x0000002310107223 */ /* 0x000fe4000000000c */
[C---:B------:R-:W-:Y:S01]  /*3d10*/  FFMA R49, R36.reuse, R27, R49 ;  /* 0x0000001b24317223 */ /* 0x040fe20000000031 */
[----:B------:R-:W1:Y:S01]  /*3d20*/  LDS.128 R12, [R4+0x62e0] ;  /* 0x0062e000040c7984 */ /* 0x000e620000000c00 */
[----:B------:R-:W-:-:S02]  /*3d30*/  FFMA R61, R36, R23, R61 ;  /* 0x00000017243d7223 */ /* 0x000fc4000000003d */
[----:B------:R-:W-:Y:S02]  /*3d40*/  FFMA R60, R36, R19, R60 ;  /* 0x00000013243c7223 */ /* 0x000fe4000000003c */
[-C--:B------:R-:W-:Y:S01]  /*3d50*/  FFMA R25, R68, R27.reuse, R26 ;  /* 0x0000001b44197223 */ /* 0x080fe2000000001a */
[----:B------:R-:W2:Y:S01]  /*3d60*/  LDS.128 R36, [R4+0x6260] ;  /* 0x0062600004247984 */ /* 0x000ea20000000c00 */
[C---:B-----5:R-:W-:Y:S02]  /*3d70*/  FFMA R18, R21.reuse, R27, R20 ;  /* 0x0000001b15127223 */ /* 0x060fe40000000014 */
[C---:B------:R-:W-:Y:S02]  /*3d80*/  FFMA R24, R21.reuse, R23, R24 ;  /* 0x0000001715187223 */ /* 0x040fe40000000018 */
[C---:B------:R-:W-:Y:S02]  /*3d90*/  FFMA R42, R21.reuse, R19, R42 ;  /* 0x00000013152a7223 */ /* 0x040fe4000000002a */
[----:B------:R-:W-:-:S02]  /*3da0*/  FFMA R62, R21, R35, R62 ;  /* 0x00000023153e7223 */ /* 0x000fc4000000003e */
[C---:B------:R-:W-:Y:S02]  /*3db0*/  FFMA R26, R68.reuse, R23, R22 ;  /* 0x00000017441a7223 */ /* 0x040fe40000000016 */
[----:B------:R-:W3:Y:S01]  /*3dc0*/  LDS.128 R20, [R4+0x6ae0] ;  /* 0x006ae00004147984 */ /* 0x000ee20000000c00 */
[C---:B------:R-:W-:Y:S02]  /*3dd0*/  FFMA R57, R68.reuse, R35, R46 ;  /* 0x0000002344397223 */ /* 0x040fe4000000002e */
[----:B------:R-:W-:Y:S01]  /*3de0*/  FFMA R27, R68, R19, R44 ;  /* 0x00000013441b7223 */ /* 0x000fe2000000002c */
[----:B------:R-:W4:Y:S01]  /*3df0*/  LDS R46, [R9.X4+0x4c90] ;  /* 0x004c9000092e7984 */ /* 0x000f220000004800 */
[----:B0-----:R-:W-:Y:S02]  /*3e00*/  FFMA R61, R51, R28, R61 ;  /* 0x0000001c333d7223 */ /* 0x001fe4000000003d */
[C---:B------:R-:W-:Y:S01]  /*3e10*/  FFMA R43, R28.reuse, R65, R43 ;  /* 0x000000411c2b7223 */ /* 0x040fe2000000002b */
[----:B------:R-:W0:Y:S01]  /*3e20*/  LDS R68, [R9.X4+0x4d00] ;  /* 0x004d000009447984 */ /* 0x000e220000004800 */
[----:B------:R-:W-:-:S02]  /*3e30*/  FFMA R64, R28, R63, R64 ;  /* 0x0000003f1c407223 */ /* 0x000fc40000000040 */
[C---:B------:R-:W-:Y:S01]  /*3e40*/  FFMA R50, R28.reuse, R55, R50 ;  /* 0x000000371c327223 */ /* 0x040fe20000000032 */
[----:B------:R-:W-:Y:S01]  /*3e50*/  LDS R44, [R9.X4+0x4cc8] ;  /* 0x004cc800092c7984 */ /* 0x000fe20000004800 */
[C---:B------:R-:W-:Y:S02]  /*3e60*/  FFMA R56, R28.reuse, R11, R56 ;  /* 0x0000000b1c387223 */ /* 0x040fe40000000038 */
[C---:B------:R-:W-:Y:S02]  /*3e70*/  FFMA R24, R28.reuse, R47, R24 ;  /* 0x0000002f1c187223 */ /* 0x040fe40000000018 */
[----:B------:R-:W-:Y:S02]  /*3e80*/  FFMA R26, R28, R17, R26 ;  /* 0x000000111c1a7223 */ /* 0x000fe4000000001a */
[-C--:B-1----:R-:W-:Y:S02]  /*3e90*/  FFMA R28, R11, R12.reuse, R58 ;  /* 0x0000000c0b1c7223 */ /* 0x082fe4000000003a */
[----:B------:R-:W-:Y:S01]  /*3ea0*/  FFMA R60, R51, R12, R60 ;  /* 0x0000000c333c7223 */ /* 0x000fe2000000003c */
[----:B------:R-:W1:Y:S01]  /*3eb0*/  LDS R58, [R9.X4+0x4d70] ;  /* 0x004d7000093a7984 */ /* 0x000e620000004800 */
[----:B--2---:R-:W-:-:S02]  /*3ec0*/  FFMA R49, R36, R51, R49 ;  /* 0x0000003324317223 */ /* 0x004fc40000000031 */
[-C--:B---3--:R-:W-:Y:S02]  /*3ed0*/  FFMA R51, R51, R20.reuse, R34 ;  /* 0x0000001433337223 */ /* 0x088fe40000000022 */
[----:B------:R-:W2:Y:S01]  /*3ee0*/  LDS R34, [R9.X4+0x4d38] ;  /* 0x004d380009227984 */ /* 0x000ea20000004800 */
[C---:B------:R-:W-:Y:S02]  /*3ef0*/  FFMA R32, R36.reuse, R63, R32 ;  /* 0x0000003f24207223 */ /* 0x040fe40000000020 */
[C---:B------:R-:W-:Y:S02]  /*3f00*/  FFMA R54, R36.reuse, R11, R54 ;  /* 0x0000000b24367223 */ /* 0x040fe40000000036 */
[-C--:B------:R-:W-:Y:S02]  /*3f10*/  FFMA R35, R63, R20.reuse, R59 ;  /* 0x000000143f237223 */ /* 0x080fe4000000003b */
[----:B------:R-:W-:Y:S01]  /*3f20*/  FFMA R11, R11, R20, R16 ;  /* 0x000000140b0b7223 */ /* 0x000fe20000000010 */
[----:B------:R-:W-:Y:S01]  /*3f30*/  LDS R59, [R9.X4+0x4fa0] ;  /* 0x004fa000093b7984 */ /* 0x000fe20000004800 */
[----:B------:R-:W-:-:S02]  /*3f40*/  FFMA R25, R36, R17, R25 ;  /* 0x0000001124197223 */ /* 0x000fc40000000019 */
[C---:B------:R-:W-:Y:S02]  /*3f50*/  FFMA R27, R17.reuse, R12, R27 ;  /* 0x0000000c111b7223 */ /* 0x040fe4000000001b */
[----:B------:R-:W-:Y:S02]  /*3f60*/  FFMA R16, R17, R20, R57 ;  /* 0x0000001411107223 */ /* 0x000fe40000000039 */
[----:B------:R-:W-:Y:S01]  /*3f70*/  FFMA R41, R36, R65, R41 ;  /* 0x0000004124297223 */ /* 0x000fe20000000029 */
[----:B------:R-:W-:Y:S01]  /*3f80*/  LDS R57, [R9.X4+0x5080] ;  /* 0x0050800009397984 */ /* 0x000fe20000004800 */
[C---:B------:R-:W-:Y:S02]  /*3f90*/  FFMA R45, R65.reuse, R12, R45 ;  /* 0x0000000c412d7223 */ /* 0x040fe4000000002d */
[----:B------:R-:W-:Y:S02]  /*3fa0*/  FFMA R33, R65, R20, R33 ;  /* 0x0000001441217223 */ /* 0x000fe40000000021 */
[----:B----4-:R-:W-:-:S02]  /*3fb0*/  FFMA R17, R46, R37, R49 ;  /* 0x000000252e117223 */ /* 0x010fc40000000031 */
[C---:B------:R-:W-:Y:S02]  /*3fc0*/  FFMA R48, R36.reuse, R55, R48 ;  /* 0x0000003724307223 */ /* 0x040fe40000000030 */
[----:B------:R-:W-:Y:S02]  /*3fd0*/  FFMA R18, R36, R47, R18 ;  /* 0x0000002f24127223 */ /* 0x000fe40000000012 */
[C---:B------:R-:W-:Y:S02]  /*3fe0*/  FFMA R52, R55.reuse, R12, R52 ;  /* 0x0000000c37347223 */ /* 0x040fe40000000034 */
[----:B------:R-:W-:Y:S02]  /*3ff0*/  FFMA R19, R55, R20, R53 ;  /* 0x0000001437137223 */ /* 0x000fe40000000035 */
[----:B0-----:R-:W-:Y:S01]  /*4000*/  FFMA R49, R68, R37, R32 ;  /* 0x0000002544317223 */ /* 0x001fe20000000020 */
[----:B------:R-:W-:Y:S01]  /*4010*/  LDS R55, [R9.X4+0x5010] ;  /* 0x0050100009377984 */ /* 0x000fe20000004800 */
[----:B------:R-:W-:-:S02]  /*4020*/  FFMA R66, R63, R12, R66 ;  /* 0x0000000c3f427223 */ /* 0x000fc40000000042 */
[----:B------:R-:W-:Y:S01]  /*4030*/  FFMA R36, R47, R12, R42 ;  /* 0x0000000c2f247223 */ /* 0x000fe2000000002a */
[----:B------:R-:W-:Y:S01]  /*4040*/  LDS R63, [R9.X4+0x5710] ;  /* 0x00571000093f7984 */ /* 0x000fe20000004800 */
[----:B------:R-:W-:Y:S02]  /*4050*/  FFMA R32, R68, R21, R35 ;  /* 0x0000001544207223 */ /* 0x000fe40000000023 */
[-C--:B-1----:R-:W-:Y:S01]  /*4060*/  FFMA R35, R58, R37.reuse, R54 ;  /* 0x000000253a237223 */ /* 0x082fe20000000036 */
[----:B------:R-:W0:Y:S01]  /*4070*/  LDS R12, [R9.X4+0x4da8] ;  /* 0x004da800090c7984 */ /* 0x000e220000004800 */
[C---:B------:R-:W-:Y:S02]  /*4080*/  FFMA R41, R44.reuse, R37, R41 ;  /* 0x000000252c297223 */ /* 0x040fe40000000029 */
[C---:B------:R-:W-:Y:S01]  /*4090*/  FFMA R43, R44.reuse, R29, R43 ;  /* 0x0000001d2c2b7223 */ /* 0x040fe2000000002b */
[----:B------:R-:W1:Y:S01]  /*40a0*/  LDS R42, [R9.X4+0x4de0] ;  /* 0x004de000092a7984 */ /* 0x000e620000004800 */
[----:B------:R-:W-:-:S02]  /*40b0*/  FFMA R45, R44, R13, R45 ;  /* 0x0000000d2c2d7223 */ /* 0x000fc4000000002d */
[----:B------:R-:W-:Y:S02]  /*40c0*/  FFMA R54, R58, R29, R56 ;  /* 0x0000001d3a367223 */ /* 0x000fe40000000038 */
[----:B------:R-:W-:Y:S02]  /*40d0*/  FFMA R44, R44, R21, R33 ;  /* 0x000000152c2c7223 */ /* 0x000fe40000000021 */
[C---:B--2---:R-:W-:Y:S01]  /*40e0*/  FFMA R48, R34.reuse, R37, R48 ;  /* 0x0000002522307223 */ /* 0x044fe20000000030 */
[----:B------:R-:W2:Y:S01]  /*40f0*/  LDS R33, [R9.X4+0x5048] ;  /* 0x0050480009217984 */ /* 0x000ea20000004800 */
[C---:B------:R-:W-:Y:S02]  /*4100*/  FFMA R50, R34.reuse, R29, R50 ;  /* 0x0000001d22327223 */ /* 0x040fe40000000032 */
[-C--:B------:R-:W-:Y:S02]  /*4110*/  FFMA R52, R34, R13.reuse, R52 ;  /* 0x0000000d22347223 */ /* 0x080fe40000000034 */
[----:B------:R-:W-:-:S02]  /*4120*/  FFMA R56, R58, R13, R28 ;  /* 0x0000000d3a387223 */ /* 0x000fc4000000001c */
[----:B------:R-:W-:Y:S02]  /*4130*/  FFMA R62, R47, R20, R62 ;  /* 0x000000142f3e7223 */ /* 0x000fe4000000003e */
[-C--:B------:R-:W-:Y:S01]  /*4140*/  FFMA R34, R34, R21.reuse, R19 ;  /* 0x0000001522227223 */ /* 0x080fe20000000013 */
[----:B------:R-:W3:Y:S01]  /*4150*/  LDS R47, [R9.X4+0x4fd8] ;  /* 0x004fd800092f7984 */ /* 0x000ee20000004800 */
[----:B------:R-:W-:-:S03]  /*4160*/  FFMA R58, R58, R21, R11 ;  /* 0x000000153a3a7223 */ /* 0x000fc6000000000b */
[----:B------:R-:W4:Y:S04]  /*4170*/  LDS R19, [R9.X4+0x50b8] ;  /* 0x0050b80009137984 */ /* 0x000f280000004800 */
[----:B------:R-:W5:Y:S01]  /*4180*/  LDS R11, [R9.X4+0x50f0] ;  /* 0x0050f000090b7984 */ /* 0x000f620000004800 */
[C---:B------:R-:W-:Y:S02]  /*4190*/  FFMA R61, R46.reuse, R29, R61 ;  /* 0x0000001d2e3d7223 */ /* 0x040fe4000000003d */
[C---:B------:R-:W-:Y:S02]  /*41a0*/  FFMA R60, R46.reuse, R13, R60 ;  /* 0x0000000d2e3c7223 */ /* 0x040fe4000000003c */
[----:B------:R-:W-:Y:S02]  /*41b0*/  FFMA R46, R46, R21, R51 ;  /* 0x000000152e2e7223 */ /* 0x000fe40000000033 */
[----:B------:R-:W-:-:S02]  /*41c0*/  FFMA R51, R68, R29, R64 ;  /* 0x0000001d44337223 */ /* 0x000fc40000000040 */
[----:B------:R-:W-:Y:S02]  /*41d0*/  FFMA R53, R68, R13, R66 ;  /* 0x0000000d44357223 */ /* 0x000fe40000000042 */
[C---:B0-----:R-:W-:Y:S02]  /*41e0*/  FFMA R20, R12.reuse, R37, R18 ;  /* 0x000000250c147223 */ /* 0x041fe40000000012 */
[----:B------:R-:W-:Y:S01]  /*41f0*/  FFMA R28, R12, R29, R24 ;  /* 0x0000001d0c1c7223 */ /* 0x000fe20000000018 */
[----:B------:R-:W-:Y:S01]  /*4200*/  LDS R18, [R9.X4+0x52e8] ;  /* 0x0052e80009127984 */ /* 0x000fe20000004800 */
[C---:B-1----:R-:W-:Y:S02]  /*4210*/  FFMA R25, R42.reuse, R37, R25 ;  /* 0x000000252a197223 */ /* 0x042fe40000000019 */
[C---:B------:R-:W-:Y:S01]  /*4220*/  FFMA R26, R42.reuse, R29, R26 ;  /* 0x0000001d2a1a7223 */ /* 0x040fe2000000001a */
[----:B------:R-:W0:Y:S01]  /*4230*/  LDS R24, [R9.X4+0x52b0] ;  /* 0x0052b00009187984 */ /* 0x000e220000004800 */
[----:B------:R-:W-:-:S02]  /*4240*/  FFMA R27, R42, R13, R27 ;  /* 0x0000000d2a1b7223 */ /* 0x000fc4000000001b */
[----:B------:R-:W-:Y:S02]  /*4250*/  FFMA R36, R12, R13, R36 ;  /* 0x0000000d0c247223 */ /* 0x000fe40000000024 */
[-C--:B------:R-:W-:Y:S02]  /*4260*/  FFMA R42, R42, R21.reuse, R16 ;  /* 0x000000152a2a7223 */ /* 0x080fe40000000010 */
[----:B------:R-:W-:Y:S01]  /*4270*/  FFMA R12, R12, R21, R62 ;  /* 0x000000150c0c7223 */ /* 0x000fe2000000003e */
[----:B------:R-:W1:Y:S01]  /*4280*/  LDS R16, [R9.X4+0x5320] ;  /* 0x0053200009107984 */ /* 0x000e620000004800 */
[C---:B------:R-:W-:Y:S02]  /*4290*/  FFMA R49, R55.reuse, R38, R49 ;  /* 0x0000002637317223 */ /* 0x040fe40000000031 */
[C---:B------:R-:W-:Y:S02]  /*42a0*/  FFMA R51, R55.reuse, R30, R51 ;  /* 0x0000001e37337223 */ /* 0x040fe40000000033 */
[----:B------:R-:W-:-:S02]  /*42b0*/  FFMA R53, R55, R14, R53 ;  /* 0x0000000e37357223 */ /* 0x000fc40000000035 */
[C---:B--2---:R-:W-:Y:S02]  /*42c0*/  FFMA R48, R33.reuse, R38, R48 ;  /* 0x0000002621307223 */ /* 0x044fe40000000030 */
[C---:B------:R-:W-:Y:S02]  /*42d0*/  FFMA R50, R33.reuse, R30, R50 ;  /* 0x0000001e21327223 */ /* 0x040fe40000000032 */
[----:B------:R-:W-:Y:S02]  /*42e0*/  FFMA R52, R33, R14, R52 ;  /* 0x0000000e21347223 */ /* 0x000fe40000000034 */
[C---:B------:R-:W-:Y:S02]  /*42f0*/  FFMA R17, R59.reuse, R38, R17 ;  /* 0x000000263b117223 */ /* 0x040fe40000000011 */
[----:B------:R-:W-:Y:S02]  /*4300*/  FFMA R21, R59, R14, R60 ;  /* 0x0000000e3b157223 */ /* 0x000fe4000000003c */
[----:B---3--:R-:W-:Y:S01]  /*4310*/  FFMA R41, R47, R38, R41 ;  /* 0x000000262f297223 */ /* 0x008fe20000000029 */
[----:B------:R-:W-:Y:S01]  /*4320*/  LDS R60, [R9.X4+0x53c8] ;  /* 0x0053c800093c7984 */ /* 0x000fe20000004800 */
[----:B------:R-:W-:-:S02]  /*4330*/  FFMA R55, R55, R22, R32 ;  /* 0x0000001637377223 */ /* 0x000fc40000000020 */
[----:B------:R-:W-:Y:S01]  /*4340*/  FFMA R33, R33, R22, R34 ;  /* 0x0000001621217223 */ /* 0x000fe20000000022 */
[----:B------:R-:W2:Y:S01]  /*4350*/  LDS R32, [R9.X4+0x5358] ;  /* 0x0053580009207984 */ /* 0x000ea20000004800 */
[-C--:B------:R-:W-:Y:S02]  /*4360*/  FFMA R35, R57, R38.reuse, R35 ;  /* 0x0000002639237223 */ /* 0x080fe40000000023 */
[-C--:B----4-:R-:W-:Y:S01]  /*4370*/  FFMA R20, R19, R38.reuse, R20 ;  /* 0x0000002613147223 */ /* 0x090fe20000000014 */
[----:B------:R-:W3:Y:S01]  /*4380*/  LDS R34, [R9.X4+0x5390] ;  /* 0x0053900009227984 */ /* 0x000ee20000004800 */
[----:B-----5:R-:W-:-:S03]  /*4390*/  FFMA R29, R11, R38, R25 ;  /* 0x000000260b1d7223 */ /* 0x020fc60000000019 */
[----:B------:R-:W4:Y:S01]  /*43a0*/  LDS R38, [R9.X4+0x5400] ;  /* 0x0054000009267984 */ /* 0x000f220000004800 */
[C---:B------:R-:W-:Y:S02]  /*43b0*/  FFMA R13, R59.reuse, R30, R61 ;  /* 0x0000001e3b0d7223 */ /* 0x040fe4000000003d */
[----:B------:R-:W-:Y:S01]  /*43c0*/  FFMA R37, R59, R22, R46 ;  /* 0x000000163b257223 */ /* 0x000fe2000000002e */
[----:B------:R-:W-:Y:S01]  /*43d0*/  LDS R61, [R9.X4+0x56d8] ;  /* 0x0056d800093d7984 */ /* 0x000fe20000004800 */
[C---:B------:R-:W-:Y:S02]  /*43e0*/  FFMA R43, R47.reuse, R30, R43 ;  /* 0x0000001e2f2b7223 */ /* 0x040fe4000000002b */
[C---:B------:R-:W-:Y:S01]  /*43f0*/  FFMA R45, R47.reuse, R14, R45 ;  /* 0x0000000e2f2d7223 */ /* 0x040fe2000000002d */
[----:B------:R-:W-:Y:S01]  /*4400*/  LDS R46, [R9.X4+0x5630] ;  /* 0x00563000092e7984 */ /* 0x000fe20000004800 */
[----:B------:R-:W-:Y:S02]  /*4410*/  FFMA R47, R47, R22, R44 ;  /* 0x000000162f2f7223 */ /* 0x000fe4000000002c */
[C---:B------:R-:W-:Y:S01]  /*4420*/  FFMA R54, R57.reuse, R30, R54 ;  /* 0x0000001e39367223 */ /* 0x040fe20000000036 */
[----:B------:R-:W-:Y:S01]  /*4430*/  LDS R44, [R9.X4+0x55f8] ;  /* 0x0055f800092c7984 */ /* 0x000fe20000004800 */
[----:B------:R-:W-:-:S02]  /*4440*/  FFMA R56, R57, R14, R56 ;  /* 0x0000000e39387223 */ /* 0x000fc40000000038 */
[----:B------:R-:W-:Y:S01]  /*4450*/  FFMA R58, R57, R22, R58 ;  /* 0x00000016393a7223 */ /* 0x000fe2000000003a */
[----:B------:R-:W-:Y:S01]  /*4460*/  LDS R59, [R9.X4+0x56a0] ;  /* 0x0056a000093b7984 */ /* 0x000fe20000004800 */
[C---:B------:R-:W-:Y:S02]  /*4470*/  FFMA R28, R19.reuse, R30, R28 ;  /* 0x0000001e131c7223 */ /* 0x040fe4000000001c */
[C---:B------:R-:W-:Y:S01]  /*4480*/  FFMA R36, R19.reuse, R14, R36 ;  /* 0x0000000e13247223 */ /* 0x040fe20000000024 */
[----:B------:R-:W-:Y:S01]  /*4490*/  LDS R57, [R9.X4+0x5668] ;  /* 0x0056680009397984 */ /* 0x000fe20000004800 */
[----:B------:R-:W-:Y:S02]  /*44a0*/  FFMA R12, R19, R22, R12 ;  /* 0x00000016130c7223 */ /* 0x000fe4000000000c */
[C---:B------:R-:W-:Y:S02]  /*44b0*/  FFMA R30, R11.reuse, R30, R26 ;  /* 0x0000001e0b1e7223 */ /* 0x040fe4000000001a */
[----:B------:R-:W-:-:S02]  /*44c0*/  FFMA R14, R11, R14, R27 ;  /* 0x0000000e0b0e7223 */ /* 0x000fc4000000001b */
[----:B------:R-:W-:Y:S02]  /*44d0*/  FFMA R22, R11, R22, R42 ;  /* 0x000000160b167223 */ /* 0x000fe4000000002a */
[C---:B0-----:R-:W-:Y:S01]  /*44e0*/  FFMA R11, R24.reuse, R39, R17 ;  /* 0x00000027180b7223 */ /* 0x041fe20000000011 */
[----:B------:R-:W-:Y:S01]  /*44f0*/  LDS R42, [R9.X4+0x55c0] ;  /* 0x0055c000092a7984 */ /* 0x000fe20000004800 */
[C---:B------:R-:W-:Y:S02]  /*4500*/  FFMA R13, R24.reuse, R31, R13 ;  /* 0x0000001f180d7223 */ /* 0x040fe4000000000d */
[C---:B------:R-:W-:Y:S02]  /*4510*/  FFMA R21, R24.reuse, R15, R21 ;  /* 0x0000000f18157223 */ /* 0x040fe40000000015 */
[----:B------:R-:W-:Y:S02]  /*4520*/  FFMA R37, R24, R23, R37 ;  /* 0x0000001718257223 */ /* 0x000fe40000000025 */
[C---:B------:R-:W-:Y:S01]  /*4530*/  FFMA R41, R18.reuse, R39, R41 ;  /* 0x0000002712297223 */ /* 0x040fe20000000029 */
[----:B------:R-:W0:Y:S01]  /*4540*/  LDS.128 R24, [R4+0x6a70] ;  /* 0x006a700004187984 */ /* 0x000e220000000c00 */
[----:B------:R-:W-:-:S02]  /*4550*/  FFMA R43, R18, R31, R43 ;  /* 0x0000001f122b7223 */ /* 0x000fc4000000002b */
[C---:B------:R-:W-:Y:S02]  /*4560*/  FFMA R45, R18.reuse, R15, R45 ;  /* 0x0000000f122d7223 */ /* 0x040fe4000000002d */
[----:B------:R-:W-:Y:S02]  /*4570*/  FFMA R47, R18, R23, R47 ;  /* 0x00000017122f7223 */ /* 0x000fe4000000002f */
[C---:B-1----:R-:W-:Y:S02]  /*4580*/  FFMA R49, R16.reuse, R39, R49 ;  /* 0x0000002710317223 */ /* 0x042fe40000000031 */
[C---:B------:R-:W-:Y:S02]  /*4590*/  FFMA R51, R16.reuse, R31, R51 ;  /* 0x0000001f10337223 */ /* 0x040fe40000000033 */
[C---:B------:R-:W-:Y:S02]  /*45a0*/  FFMA R53, R16.reuse, R15, R53 ;  /* 0x0000000f10357223 */ /* 0x040fe40000000035 */
[----:B------:R-:W-:-:S02]  /*45b0*/  FFMA R55, R16, R23, R55 ;  /* 0x0000001710377223 */ /* 0x000fc40000000037 */
[----:B------:R-:W1:Y:S01]  /*45c0*/  LDS.128 R16, [R4+0x6270] ;  /* 0x0062700004107984 */ /* 0x000e620000000c00 */
[C---:B--2---:R-:W-:Y:S02]  /*45d0*/  FFMA R48, R32.reuse, R39, R48 ;  /* 0x0000002720307223 */ /* 0x044fe40000000030 */
[C---:B------:R-:W-:Y:S02]  /*45e0*/  FFMA R50, R32.reuse, R31, R50 ;  /* 0x0000001f20327223 */ /* 0x040fe40000000032 */
[C---:B------:R-:W-:Y:S02]  /*45f0*/  FFMA R52, R32.reuse, R15, R52 ;  /* 0x0000000f20347223 */ /* 0x040fe40000000034 */
[----:B------:R-:W-:Y:S02]  /*4600*/  FFMA R62, R32, R23, R33 ;  /* 0x00000017203e7223 */ /* 0x000fe40000000021 */
[C---:B---3--:R-:W-:Y:S02]  /*4610*/  FFMA R64, R34.reuse, R39, R35 ;  /* 0x0000002722407223 */ /* 0x048fe40000000023 */
[----:B------:R-:W-:-:S02]  /*4620*/  FFMA R54, R34, R31, R54 ;  /* 0x0000001f22367223 */ /* 0x000fc40000000036 */
[C---:B------:R-:W-:Y:S02]  /*4630*/  FFMA R56, R34.reuse, R15, R56 ;  /* 0x0000000f22387223 */ /* 0x040fe40000000038 */
[----:B------:R-:W-:Y:S02]  /*4640*/  FFMA R58, R34, R23, R58 ;  /* 0x00000017223a7223 */ /* 0x000fe4000000003a */
[-C--:B------:R-:W-:Y:S01]  /*4650*/  FFMA R20, R60, R39.reuse, R20 ;  /* 0x000000273c147223 */ /* 0x080fe20000000014 */
[----:B------:R-:W2:Y:S01]  /*4660*/  LDS.128 R32, [R4+0x62f0] ;  /* 0x0062f00004207984 */ /* 0x000ea20000000c00 */
[----:B----4-:R-:W-:Y:S02]  /*4670*/  FFMA R67, R38, R39, R29 ;  /* 0x0000002726437223 */ /* 0x010fe4000000001d */
[-C--:B------:R-:W-:Y:S02]  /*4680*/  FFMA R65, R60, R31.reuse, R28 ;  /* 0x0000001f3c417223 */ /* 0x080fe4000000001c */
[----:B------:R-:W-:-:S02]  /*4690*/  FFMA R39, R38, R31, R30 ;  /* 0x0000001f26277223 */ /* 0x000fc4000000001e */
[----:B------:R3:W4:Y:S01]  /*46a0*/  LDS.128 R28, [R4+0x6af0] ;  /* 0x006af000041c7984 */ /* 0x0007220000000c00 */
[-C--:B------:R-:W-:Y:S02]  /*46b0*/  FFMA R36, R60, R15.reuse, R36 ;  /* 0x0000000f3c247223 */ /* 0x080fe40000000024 */
[C---:B------:R-:W-:Y:S02]  /*46c0*/  FFMA R14, R38.reuse, R15, R14 ;  /* 0x0000000f260e7223 */ /* 0x040fe4000000000e */
[----:B------:R-:W-:Y:S01]  /*46d0*/  FFMA R22, R38, R23, R22 ;  /* 0x0000001726167223 */ /* 0x000fe20000000016 */
[----:B------:R-:W-:Y:S01]  /*46e0*/  LDS R15, [R9.X4+0x5a20] ;  /* 0x005a2000090f7984 */ /* 0x000fe20000004800 */
[----:B0-----:R-:W-:Y:S02]  /*46f0*/  FFMA R68, R42, R24, R13 ;  /* 0x000000182a447223 */ /* 0x001fe4000000000d */
[C---:B---3--:R-:W-:Y:S01]  /*4700*/  FFMA R4, R24.reuse, R44, R43 ;  /* 0x0000002c18047223 */ /* 0x048fe2000000002b */
[----:B------:R-:W-:Y:S01]  /*4710*/  LDS R13, [R9.X4+0x5940] ;  /* 0x00594000090d7984 */ /* 0x000fe20000004800 */
[----:B------:R-:W-:-:S02]  /*4720*/  FFMA R51, R24, R46, R51 ;  /* 0x0000002e18337223 */ /* 0x000fc40000000033 */
[C---:B------:R-:W-:Y:S01]  /*4730*/  FFMA R50, R24.reuse, R57, R50 ;  /* 0x0000003918327223 */ /* 0x040fe20000000032 */
[----:B------:R-:W-:Y:S01]  /*4740*/  LDS R43, [R9.X4+0x5c88] ;  /* 0x005c8800092b7984 */ /* 0x000fe20000004800 */
[C---:B------:R-:W-:Y:S02]  /*4750*/  FFMA R54, R24.reuse, R59, R54 ;  /* 0x0000003b18367223 */ /* 0x040fe40000000036 */
[C---:B------:R-:W-:Y:S02]  /*4760*/  FFMA R65, R24.reuse, R61, R65 ;  /* 0x0000003d18417223 */ /* 0x040fe40000000041 */
[----:B------:R-:W-:Y:S02]  /*4770*/  FFMA R39, R24, R63, R39 ;  /* 0x0000003f18277223 */ /* 0x000fe40000000027 */
[----:B-1----:R-:W-:Y:S01]  /*4780*/  FFMA R38, R16, R42, R11 ;  /* 0x0000002a10267223 */ /* 0x002fe2000000000b */
[----:B------:R-:W0:Y:S01]  /*4790*/  LDS R24, [R9.X4+0x5908] ;  /* 0x0059080009187984 */ /* 0x000e220000004800 */
[----:B------:R-:W-:-:S02]  /*47a0*/  FFMA R12, R60, R23, R12 ;  /* 0x000000173c0c7223 */ /* 0x000fc4000000000c */
[C---:B------:R-:W-:Y:S01]  /*47b0*/  FFMA R60, R16.reuse, R44, R41 ;  /* 0x0000002c103c7223 */ /* 0x040fe20000000029 */
[----:B------:R-:W1:Y:S01]  /*47c0*/  LDS R11, [R9.X4+0x58d0] ;  /* 0x0058d000090b7984 */ /* 0x000e620000004800 */
[C---:B------:R-:W-:Y:S02]  /*47d0*/  FFMA R66, R16.reuse, R46, R49 ;  /* 0x0000002e10427223 */ /* 0x040fe40000000031 */
[----:B------:R-:W-:Y:S01]  /*47e0*/  FFMA R48, R16, R57, R48 ;  /* 0x0000003910307223 */ /* 0x000fe20000000030 */
[----:B------:R-:W-:Y:S01]  /*47f0*/  LDS R23, [R9.X4+0x5be0] ;  /* 0x005be00009177984 */ /* 0x000fe20000004800 */
[----:B--2---:R-:W-:-:S03]  /*4800*/  FFMA R21, R42, R32, R21 ;  /* 0x000000202a157223 */ /* 0x004fc60000000015 */
[----:B------:R-:W-:Y:S01]  /*4810*/  LDS R49, [R9.X4+0x5cf8] ;  /* 0x005cf80009317984 */ /* 0x000fe20000004800 */
[-C--:B------:R-:W-:Y:S02]  /*4820*/  FFMA R45, R44, R32.reuse, R45 ;  /* 0x000000202c2d7223 */ /* 0x080fe4000000002d */
[-C--:B------:R-:W-:Y:S02]  /*4830*/  FFMA R53, R46, R32.reuse, R53 ;  /* 0x000000202e357223 */ /* 0x080fe40000000035 */
[-C--:B------:R-:W-:Y:S02]  /*4840*/  FFMA R52, R57, R32.reuse, R52 ;  /* 0x0000002039347223 */ /* 0x080fe40000000034 */
[-C--:B------:R-:W-:Y:S02]  /*4850*/  FFMA R56, R59, R32.reuse, R56 ;  /* 0x000000203b387223 */ /* 0x080fe40000000038 */
[-C--:B------:R-:W-:Y:S02]  /*4860*/  FFMA R36, R61, R32.reuse, R36 ;  /* 0x000000203d247223 */ /* 0x080fe40000000024 */
[----:B------:R-:W-:-:S02]  /*4870*/  FFMA R32, R63, R32, R14 ;  /* 0x000000203f207223 */ /* 0x000fc4000000000e */
[-C--:B----4-:R-:W-:Y:S01]  /*4880*/  FFMA R41, R42, R28.reuse, R37 ;  /* 0x0000001c2a297223 */ /* 0x090fe20000000025 */
[----:B------:R-:W2:Y:S01]  /*4890*/  LDS R14, [R9.X4+0x5978] ;  /* 0x00597800090e7984 */ /* 0x000ea20000004800 */
[----:B------:R-:W-:-:S03]  /*48a0*/  FFMA R47, R44, R28, R47 ;  /* 0x0000001c2c2f7223 */ /* 0x000fc6000000002f */
[----:B------:R-:W3:Y:S04]  /*48b0*/  LDS R42, [R9.X4+0x59b0] ;  /* 0x0059b000092a7984 */ /* 0x000ee80000004800 */
[----:B------:R-:W4:Y:S04]  /*48c0*/  LDS R44, [R9.X4+0x59e8] ;  /* 0x0059e800092c7984 */ /* 0x000f280000004800 */
[----:B------:R-:W5:Y:S01]  /*48d0*/  LDS R37, [R9.X4+0x5c18] ;  /* 0x005c180009257984 */ /* 0x000f620000004800 */
[----:B------:R-:W-:Y:S02]  /*48e0*/  FFMA R46, R46, R28, R55 ;  /* 0x0000001c2e2e7223 */ /* 0x000fe40000000037 */
[C---:B------:R-:W-:Y:S01]  /*48f0*/  FFMA R64, R16.reuse, R59, R64 ;  /* 0x0000003b10407223 */ /* 0x040fe20000000040 */
[----:B------:R-:W-:Y:S01]  /*4900*/  LDS R55, [R9.X4+0x5d30] ;  /* 0x005d300009377984 */ /* 0x000fe20000004800 */
[----:B------:R-:W-:-:S02]  /*4910*/  FFMA R20, R16, R61, R20 ;  /* 0x0000003d10147223 */ /* 0x000fc40000000014 */
[-C--:B------:R-:W-:Y:S02]  /*4920*/  FFMA R62, R57, R28.reuse, R62 ;  /* 0x0000001c393e7223 */ /* 0x080fe4000000003e */
[-C--:B------:R-:W-:Y:S02]  /*4930*/  FFMA R12, R61, R28.reuse, R12 ;  /* 0x0000001c3d0c7223 */ /* 0x080fe4000000000c */
[----:B0-----:R-:W-:Y:S02]  /*4940*/  FFMA R4, R24, R25, R4 ;  /* 0x0000001918047223 */ /* 0x001fe40000000004 */
[----:B------:R-:W-:Y:S02]  /*4950*/  FFMA R16, R16, R63, R67 ;  /* 0x0000003f10107223 */ /* 0x000fe40000000043 */
[----:B------:R-:W-:Y:S02]  /*4960*/  FFMA R22, R63, R28, R22 ;  /* 0x0000001c3f167223 */ /* 0x000fe40000000016 */
[----:B-1----:R-:W-:-:S02]  /*4970*/  FFMA R38, R11, R17, R38 ;  /* 0x000000110b267223 */ /* 0x002fc40000000026 */
[C---:B------:R-:W-:Y:S02]  /*4980*/  FFMA R68, R11.reuse, R25, R68 ;  /* 0x000000190b447223 */ /* 0x040fe40000000044 */
[----:B------:R-:W-:Y:S02]  /*4990*/  FFMA R21, R11, R33, R21 ;  /* 0x000000210b157223 */ /* 0x000fe40000000015 */
[C---:B------:R-:W-:Y:S02]  /*49a0*/  FFMA R66, R13.reuse, R17, R66 ;  /* 0x000000110d427223 */ /* 0x040fe40000000042 */
[C---:B------:R-:W-:Y:S02]  /*49b0*/  FFMA R51, R13.reuse, R25, R51 ;  /* 0x000000190d337223 */ /* 0x040fe40000000033 */
[C---:B------:R-:W-:Y:S02]  /*49c0*/  FFMA R53, R13.reuse, R33, R53 ;  /* 0x000000210d357223 */ /* 0x040fe40000000035 */
[----:B------:R-:W-:-:S02]  /*49d0*/  FFMA R46, R13, R29, R46 ;  /* 0x0000001d0d2e7223 */ /* 0x000fc4000000002e */
[----:B------:R-:W-:Y:S01]  /*49e0*/  FFMA R11, R11, R29, R41 ;  /* 0x0000001d0b0b7223 */ /* 0x000fe20000000029 */
[----:B------:R-:W0:Y:S01]  /*49f0*/  LDS R13, [R9.X4+0x5cc0] ;  /* 0x005cc000090d7984 */ /* 0x000e220000004800 */
[-C--:B------:R-:W-:Y:S02]  /*4a00*/  FFMA R60, R24, R17.reuse, R60 ;  /* 0x00000011183c7223 */ /* 0x080fe4000000003c */
[C---:B--2---:R-:W-:Y:S01]  /*4a10*/  FFMA R48, R14.reuse, R17, R48 ;  /* 0x000000110e307223 */ /* 0x044fe20000000030 */
[----:B------:R-:W1:Y:S01]  /*4a20*/  LDS R41, [R9.X4+0x5c50] ;  /* 0x005c500009297984 */ /* 0x000e620000004800 */
[C---:B------:R-:W-:Y:S02]  /*4a30*/  FFMA R50, R14.reuse, R25, R50 ;  /* 0x000000190e327223 */ /* 0x040fe40000000032 */
[C---:B------:R-:W-:Y:S02]  /*4a40*/  FFMA R52, R14.reuse, R33, R52 ;  /* 0x000000210e347223 */ /* 0x040fe40000000034 */
[----:B------:R-:W-:-:S02]  /*4a50*/  FFMA R62, R14, R29, R62 ;  /* 0x0000001d0e3e7223 */ /* 0x000fc4000000003e */
[C---:B---3--:R-:W-:Y:S01]  /*4a60*/  FFMA R64, R42.reuse, R17, R64 ;  /* 0x000000112a407223 */ /* 0x048fe20000000040 */
[----:B------:R-:W2:Y:S01]  /*4a70*/  LDS R14, [R9.X4+0x5ef0] ;  /* 0x005ef000090e7984 */ /* 0x000ea20000004800 */
[----:B------:R-:W-:Y:S02]  /*4a80*/  FFMA R54, R42, R25, R54 ;  /* 0x000000192a367223 */ /* 0x000fe40000000036 */
[C---:B----4-:R-:W-:Y:S02]  /*4a90*/  FFMA R20, R44.reuse, R17, R20 ;  /* 0x000000112c147223 */ /* 0x050fe40000000014 */
[C---:B------:R-:W-:Y:S02]  /*4aa0*/  FFMA R65, R44.reuse, R25, R65 ;  /* 0x000000192c417223 */ /* 0x040fe40000000041 */
[----:B------:R-:W-:Y:S02]  /*4ab0*/  FFMA R36, R44, R33, R36 ;  /* 0x000000212c247223 */ /* 0x000fe40000000024 */
[----:B------:R-:W-:-:S02]  /*4ac0*/  FFMA R39, R15, R25, R39 ;  /* 0x000000190f277223 */ /* 0x000fc40000000027 */
[----:B------:R-:W-:Y:S02]  /*4ad0*/  FFMA R44, R44, R29, R12 ;  /* 0x0000001d2c2c7223 */ /* 0x000fe4000000000c */
[C---:B------:R-:W-:Y:S01]  /*4ae0*/  FFMA R17, R15.reuse, R17, R16 ;  /* 0x000000110f117223 */ /* 0x040fe20000000010 */
[----:B------:R-:W3:Y:S01]  /*4af0*/  LDS R12, [R9.X4+0x5f28] ;  /* 0x005f2800090c7984 */ /* 0x000ee20000004800 */
[----:B------:R-:W-:Y:S02]  /*4b00*/  FFMA R32, R15, R33, R32 ;  /* 0x000000210f207223 */ /* 0x000fe40000000020 */
[----:B-----5:R-:W-:Y:S01]  /*4b10*/  FFMA R25, R37, R26, R4 ;  /* 0x0000001a25197223 */ /* 0x020fe20000000004 */
[----:B------:R-:W-:Y:S01]  /*4b20*/  LDS R16, [R9.X4+0x5f60] ;  /* 0x005f600009107984 */ /* 0x000fe20000004800 */
[----:B------:R-:W-:Y:S02]  /*4b30*/  FFMA R58, R59, R28, R58 ;  /* 0x0000001c3b3a7223 */ /* 0x000fe4000000003a */
[----:B------:R-:W-:Y:S01]  /*4b40*/  FFMA R15, R15, R29, R22 ;  /* 0x0000001d0f0f7223 */ /* 0x000fe20000000016 */
[----:B------:R-:W4:Y:S01]  /*4b50*/  LDS R4, [R9.X4+0x5fd0] ;  /* 0x005fd00009047984 */ /* 0x000f220000004800 */
[----:B------:R-:W-:-:S02]  /*4b60*/  FFMA R45, R24, R33, R45 ;  /* 0x00000021182d7223 */ /* 0x000fc4000000002d */
[----:B------:R-:W-:Y:S01]  /*4b70*/  FFMA R47, R24, R29, R47 ;  /* 0x0000001d182f7223 */ /* 0x000fe2000000002f */
[----:B------:R-:W5:Y:S04]  /*4b80*/  LDS R22, [R9.X4+0x5f98] ;  /* 0x005f980009167984 */ /* 0x000f680000004800 */
[----:B------:R-:W2:Y:S04]  /*4b90*/  LDS R28, [R9.X4+0x6008] ;  /* 0x00600800091c7984 */ /* 0x000ea80000004800 */
[----:B------:R-:W2:Y:S01]  /*4ba0*/  LDS R24, [R9.X4+0x6040] ;  /* 0x0060400009187984 */ /* 0x000ea20000004800 */
[----:B------:R-:W-:-:S04]  /*4bb0*/  IADD3 R2, R2, 0x1, RZ ;  /* 0x0000000102027810 */ /* 0x000fc80007ffe0ff */
[----:B------:R-:W-:Y:S01]  /*4bc0*/  ISETP.NE.AND P0, PT, R2, 0x20, PT ;  /* 0x000000200200780c */ /* 0x000fe20003f05270 */
[C---:B------:R-:W-:Y:S02]  /*4bd0*/  FFMA R58, R42.reuse, R29, R58 ;  /* 0x0000001d2a3a7223 */ /* 0x040fe4000000003a */
[----:B------:R-:W-:Y:S02]  /*4be0*/  FFMA R56, R42, R33, R56 ;  /* 0x000000212a387223 */ /* 0x000fe40000000038 */
[C---:B------:R-:W-:Y:S02]  /*4bf0*/  FFMA R38, R23.reuse, R18, R38 ;  /* 0x0000001217267223 */ /* 0x040fe40000000026 */
[C---:B------:R-:W-:Y:S02]  /*4c00*/  FFMA R68, R23.reuse, R26, R68 ;  /* 0x0000001a17447223 */ /* 0x040fe40000000044 */
[C---:B------:R-:W-:Y:S02]  /*4c10*/  FFMA R21, R23.reuse, R34, R21 ;  /* 0x0000002217157223 */ /* 0x040fe40000000015 */
[----:B------:R-:W-:-:S02]  /*4c20*/  FFMA R23, R23, R30, R11 ;  /* 0x0000001e17177223 */ /* 0x000fc4000000000b */
[-C--:B------:R-:W-:Y:S02]  /*4c30*/  FFMA R11, R37, R18.reuse, R60 ;  /* 0x00000012250b7223 */ /* 0x080fe4000000003c */
[----:B0-----:R-:W-:Y:S02]  /*4c40*/  FFMA R33, R13, R18, R64 ;  /* 0x000000120d217223 */ /* 0x001fe40000000040 */
[C---:B------:R-:W-:Y:S02]  /*4c50*/  FFMA R45, R37.reuse, R34, R45 ;  /* 0x00000022252d7223 */ /* 0x040fe4000000002d */
[----:B------:R-:W-:Y:S02]  /*4c60*/  FFMA R47, R37, R30, R47 ;  /* 0x0000001e252f7223 */ /* 0x000fe4000000002f */
[C---:B-1----:R-:W-:Y:S02]  /*4c70*/  FFMA R66, R41.reuse, R18, R66 ;  /* 0x0000001229427223 */ /* 0x042fe40000000042 */
[----:B------:R-:W-:-:S02]  /*4c80*/  FFMA R46, R41, R30, R46 ;  /* 0x0000001e292e7223 */ /* 0x000fc4000000002e */
[C---:B------:R-:W-:Y:S02]  /*4c90*/  FFMA R48, R43.reuse, R18, R48 ;  /* 0x000000122b307223 */ /* 0x040fe40000000030 */
[C---:B------:R-:W-:Y:S02]  /*4ca0*/  FFMA R50, R43.reuse, R26, R50 ;  /* 0x0000001a2b327223 */ /* 0x040fe40000000032 */
[C---:B------:R-:W-:Y:S02]  /*4cb0*/  FFMA R52, R43.reuse, R34, R52 ;  /* 0x000000222b347223 */ /* 0x040fe40000000034 */
[-C--:B------:R-:W-:Y:S02]  /*4cc0*/  FFMA R62, R43, R30.reuse, R62 ;  /* 0x0000001e2b3e7223 */ /* 0x080fe4000000003e */
[-C--:B------:R-:W-:Y:S02]  /*4cd0*/  FFMA R42, R13, R30.reuse, R58 ;  /* 0x0000001e0d2a7223 */ /* 0x080fe4000000003a */
[----:B------:R-:W-:-:S02]  /*4ce0*/  FFMA R44, R49, R30, R44 ;  /* 0x0000001e312c7223 */ /* 0x000fc4000000002c */
[C---:B------:R-:W-:Y:S02]  /*4cf0*/  FFMA R29, R41.reuse, R26, R51 ;  /* 0x0000001a291d7223 */ /* 0x040fe40000000033 */
[----:B------:R-:W-:Y:S02]  /*4d00*/  FFMA R53, R41, R34, R53 ;  /* 0x0000002229357223 */ /* 0x000fe40000000035 */
[C---:B------:R-:W-:Y:S02]  /*4d10*/  FFMA R54, R13.reuse, R26, R54 ;  /* 0x0000001a0d367223 */ /* 0x040fe40000000036 */
[----:B------:R-:W-:Y:S02]  /*4d20*/  FFMA R37, R13, R34, R56 ;  /* 0x000000220d257223 */ /* 0x000fe40000000038 */
[C---:B------:R-:W-:Y:S02]  /*4d30*/  FFMA R20, R49.reuse, R18, R20 ;  /* 0x0000001231147223 */ /* 0x040fe40000000014 */
[----:B------:R-:W-:-:S02]  /*4d40*/  FFMA R65, R49, R26, R65 ;  /* 0x0000001a31417223 */ /* 0x000fc40000000041 */
[----:B------:R-:W-:Y:S02]  /*4d50*/  FFMA R36, R49, R34, R36 ;  /* 0x0000002231247223 */ /* 0x000fe40000000024 */
[C---:B------:R-:W-:Y:S02]  /*4d60*/  FFMA R17, R55.reuse, R18, R17 ;  /* 0x0000001237117223 */ /* 0x040fe40000000011 */
[C---:B------:R-:W-:Y:S02]  /*4d70*/  FFMA R39, R55.reuse, R26, R39 ;  /* 0x0000001a37277223 */ /* 0x040fe40000000027 */
[C---:B------:R-:W-:Y:S02]  /*4d80*/  FFMA R32, R55.reuse, R34, R32 ;  /* 0x0000002237207223 */ /* 0x040fe40000000020 */
[----:B------:R-:W-:Y:S02]  /*4d90*/  FFMA R30, R55, R30, R15 ;  /* 0x0000001e371e7223 */ /* 0x000fe4000000000f */
[----:B--2---:R-:W-:-:S02]  /*4da0*/  FFMA R51, R14, R19, R38 ;  /* 0x000000130e337223 */ /* 0x004fc40000000026 */
[C---:B------:R-:W-:Y:S02]  /*4db0*/  FFMA R61, R14.reuse, R27, R68 ;  /* 0x0000001b0e3d7223 */ /* 0x040fe40000000044 */
[C---:B------:R-:W-:Y:S02]  /*4dc0*/  FFMA R60, R14.reuse, R35, R21 ;  /* 0x000000230e3c7223 */ /* 0x040fe40000000015 */
[----:B------:R-:W-:Y:S02]  /*4dd0*/  FFMA R23, R14, R31, R23 ;  /* 0x0000001f0e177223 */ /* 0x000fe40000000017 */
[-C--:B---3--:R-:W-:Y:S02]  /*4de0*/  FFMA R41, R12, R19.reuse, R11 ;  /* 0x000000130c297223 */ /* 0x088fe4000000000b */
[----:B----4-:R-:W-:Y:S02]  /*4df0*/  FFMA R14, R4, R19, R33 ;  /* 0x00000013040e7223 */ /* 0x010fe40000000021 */
[----:B------:R-:W-:-:S02]  /*4e00*/  FFMA R43, R12, R27, R25 ;  /* 0x0000001b0c2b7223 */ /* 0x000fc40000000019 */
[C---:B------:R-:W-:Y:S02]  /*4e10*/  FFMA R45, R12.reuse, R35, R45 ;  /* 0x000000230c2d7223 */ /* 0x040fe4000000002d */
[----:B------:R-:W-:Y:S02]  /*4e20*/  FFMA R21, R12, R31, R47 ;  /* 0x0000001f0c157223 */ /* 0x000fe4000000002f */
[-C--:B------:R-:W-:Y:S02]  /*4e30*/  FFMA R64, R16, R19.reuse, R66 ;  /* 0x0000001310407223 */ /* 0x080fe40000000042 */
[C---:B-----5:R-:W-:Y:S02]  /*4e40*/  FFMA R48, R22.reuse, R19, R48 ;  /* 0x0000001316307223 */ /* 0x060fe40000000030 */
[C---:B------:R-:W-:Y:S02]  /*4e50*/  FFMA R50, R22.reuse, R27, R50 ;  /* 0x0000001b16327223 */ /* 0x040fe40000000032 */
[----:B------:R-:W-:-:S02]  /*4e60*/  FFMA R52, R22, R35, R52 ;  /* 0x0000002316347223 */ /* 0x000fc40000000034 */
[-C--:B------:R-:W-:Y:S02]  /*4e70*/  FFMA R15, R22, R31.reuse, R62 ;  /* 0x0000001f160f7223 */ /* 0x080fe4000000003e */
[-C--:B------:R-:W-:Y:S02]  /*4e80*/  FFMA R33, R4, R31.reuse, R42 ;  /* 0x0000001f04217223 */ /* 0x080fe4000000002a */
[----:B------:R-:W-:Y:S02]  /*4e90*/  FFMA R11, R28, R31, R44 ;  /* 0x0000001f1c0b7223 */ /* 0x000fe4000000002c */
[C---:B------:R-:W-:Y:S02]  /*4ea0*/  FFMA R66, R16.reuse, R27, R29 ;  /* 0x0000001b10427223 */ /* 0x040fe4000000001d */
[C---:B------:R-:W-:Y:S02]  /*4eb0*/  FFMA R68, R16.reuse, R35, R53 ;  /* 0x0000002310447223 */ /* 0x040fe40000000035 */
[----:B------:R-:W-:-:S02]  /*4ec0*/  FFMA R13, R16, R31, R46 ;  /* 0x0000001f100d7223 */ /* 0x000fc4000000002e */
[C---:B------:R-:W-:Y:S02]  /*4ed0*/  FFMA R56, R4.reuse, R27, R54 ;  /* 0x0000001b04387223 */ /* 0x040fe40000000036 */
[----:B------:R-:W-:Y:S02]  /*4ee0*/  FFMA R58, R4, R35, R37 ;  /* 0x00000023043a7223 */ /* 0x000fe40000000025 */
[C---:B------:R-:W-:Y:S02]  /*4ef0*/  FFMA R20, R28.reuse, R19, R20 ;  /* 0x000000131c147223 */ /* 0x040fe40000000014 */
[C---:B------:R-:W-:Y:S02]  /*4f00*/  FFMA R12, R28.reuse, R27, R65 ;  /* 0x0000001b1c0c7223 */ /* 0x040fe40000000041 */
[----:B------:R-:W-:Y:S02]  /*4f10*/  FFMA R42, R28, R35, R36 ;  /* 0x000000231c2a7223 */ /* 0x000fe40000000024 */
[----:B------:R-:W-:-:S02]  /*4f20*/  FFMA R22, R24, R19, R17 ;  /* 0x0000001318167223 */ /* 0x000fc40000000011 */
[C---:B------:R-:W-:Y:S02]  /*4f30*/  FFMA R49, R24.reuse, R27, R39 ;  /* 0x0000001b18317223 */ /* 0x040fe40000000027 */
[C---:B------:R-:W-:Y:S02]  /*4f40*/  FFMA R44, R24.reuse, R35, R32 ;  /* 0x00000023182c7223 */ /* 0x040fe40000000020 */
[----:B------:R-:W-:Y:S01]  /*4f50*/  FFMA R47, R24, R31, R30 ;  /* 0x0000001f182f7223 */ /* 0x000fe2000000001e */
[----:B------:R-:W-:Y:S01]  /*4f60*/  @!P0 CALL.REL.NOINC `(.L_x_0) ;  /* 0x0000001000008944 */ /* 0x000fe20003c00000 */
[----:B------:R-:W-:Y:S05]  /*4f70*/  BRA `(.L_x_1) ;  /* 0xffffb2c000007947 */ /* 0x000fea000383ffff */
.L_x_0:
[----:B------:R-:W-:-:S04]  /*4f80*/  IMAD R7, R0, 0x1880, R7 ;  /* 0x0000188000077824 */ /* 0x000fc800078e0207 */
[----:B------:R-:W-:-:S04]  /*4f90*/  IMAD R7, R40, 0x188, R7 ;  /* 0x0000018828077824 */ /* 0x000fc800078e0207 */
[----:B------:R-:W-:-:S04]  /*4fa0*/  IMAD R7, R10, 0x62, R7 ;  /* 0x000000620a077824 */ /* 0x000fc800078e0207 */
[----:B------:R-:W-:-:S05]  /*4fb0*/  IMAD.WIDE R8, R7, R8, c[0x0][0x170] ;  /* 0x00005c0007087625 */ /* 0x000fca00078e0208 */
[----:B------:R-:W-:Y:S04]  /*4fc0*/  STG.E [R8.64], R51 ;  /* 0x0000003308007986 */ /* 0x000fe8000c101904 */
[----:B------:R-:W-:Y:S04]  /*4fd0*/  STG.E [R8.64+0x3100], R61 ;  /* 0x0031003d08007986 */ /* 0x000fe8000c101904 */
        /* <DEDUP_REMOVED lines=25> */
[----:B------:R-:W-:Y:S01]  /*5170*/  STG.E [R8.64+0x3560], R47 ;  /* 0x0035602f08007986 */ /* 0x000fe2000c101904 */
[----:B------:R-:W-:Y:S05]  /*5180*/  EXIT ;  /* 0x000000000000794d */ /* 0x000fea0003800000 */
.L_x_2:
[----:B------:R-:W-:-:S00]  /*5190*/  BRA `(.L_x_2) ;  /* 0xfffffff000007947 */ /* 0x000fc0000383ffff */
[----:B------:R-:W-:-:S00]  /*51a0*/  NOP ;  /* 0x0000000000007918 */ /* 0x000fc00000000000 */
        /* <DEDUP_REMOVED lines=13> */
.L_x_3:


//--------------------- .nv.shared.candidate1     --------------------------
	.section	.nv.shared.candidate1,"aw",@nobits
	.align	4
.nv.shared.candidate1:
	.zero		29184
